// auto-generated by cutlass_sweep.gemm — config: {"arch": "sm_90", "cluster_m": 1, "cluster_n": 1, "dtype": "fp16", "dtype_b": "fp16", "layout": "tt", "stages": 7, "tile_k": 64, "tile_m": 128, "tile_n": 128}
#include "cutlass/cutlass.h"
#include "cutlass/gemm/collective/collective_builder.hpp"
#include "cutlass/gemm/device/gemm_universal_adapter.h"
#include "cutlass/gemm/kernel/gemm_universal.hpp"
#include "cutlass/epilogue/collective/collective_builder.hpp"

using ElemA = cutlass::half_t;
using ElemB = cutlass::half_t;
using ElemCD = cutlass::half_t;
using Acc  = float;
using TileShape    = cute::Shape<cute::_128, cute::_128, cute::_64>;
using ClusterShape = cute::Shape<cute::_1, cute::_1, cute::_1>;

using CollectiveEpilogue = typename cutlass::epilogue::collective::CollectiveBuilder<
    cutlass::arch::Sm90, cutlass::arch::OpClassTensorOp,
    TileShape, ClusterShape,
    cutlass::epilogue::collective::EpilogueTileAuto,
    Acc, Acc,
    ElemCD, cutlass::layout::RowMajor, 128 / cutlass::sizeof_bits<ElemCD>::value,
    ElemCD, cutlass::layout::RowMajor, 128 / cutlass::sizeof_bits<ElemCD>::value,
    cutlass::epilogue::collective::EpilogueScheduleAuto
  >::CollectiveOp;

using CollectiveMainloop = typename cutlass::gemm::collective::CollectiveBuilder<
    cutlass::arch::Sm90, cutlass::arch::OpClassTensorOp,
    ElemA, cutlass::layout::ColumnMajor, 128 / cutlass::sizeof_bits<ElemA>::value,
    ElemB, cutlass::layout::ColumnMajor, 128 / cutlass::sizeof_bits<ElemB>::value,
    Acc,
    TileShape, ClusterShape,
    cutlass::gemm::collective::StageCount<7>,
    cutlass::gemm::collective::KernelScheduleAuto
  >::CollectiveOp;

using GemmKernel = cutlass::gemm::kernel::GemmUniversal<
    cute::Shape<int,int,int,int>,
    CollectiveMainloop,
    CollectiveEpilogue
>;
using Gemm = cutlass::gemm::device::GemmUniversalAdapter<GemmKernel>;

// Force the device kernel symbol into the cubin without needing a host main.
auto* _anchor = &cutlass::device_kernel<GemmKernel>;


// ===== COMPILED SASS (sm_90a) =====

	.target	sm_90a

	.elftype	@"ET_EXEC"


//--------------------- .note.nv.tkinfo           --------------------------
	.section	.note.nv.tkinfo,"",@"SHT_NOTE"
	.sectionflags	@"SHF_NOTE_NV_TKINFO"
	.tkinfo
        /*0018*/ 	.word	0x00000002
        /*0030*/ 	.string	""
        /*0030*/ 	.string	"ptxas"
        /*0030*/ 	.string	"Cuda compilation tools, release 13.0, V13.0.88"
        /*0030*/ 	.string	"Build cuda_13.0.r13.0/compiler.36424714_0"
        /*0030*/ 	.string	"-arch sm_90a -m 64 "



//--------------------- .note.nv.cuinfo           --------------------------
	.section	.note.nv.cuinfo,"",@"SHT_NOTE"
	.sectionflags	@"SHF_NOTE_NV_CUINFO"
        /*0018*/ 	.short	0x0002
        /*001a*/ 	.short	0x005a
        /*001c*/ 	.short	0x0082
	.zero		2


//--------------------- .nv.info                  --------------------------
	.section	.nv.info,"",@"SHT_CUDA_INFO"
	.align	4


	//----- nvinfo : EIATTR_REGCOUNT
	.align		4
        /*0000*/ 	.byte	0x04, 0x2f
        /*0002*/ 	.short	(.L_15 - .L_14)
	.align		4
.L_14:
        /*0004*/ 	.word	index@(_ZN7cutlass13device_kernelINS_4gemm6kernel13GemmUniversalIN4cute5tupleIJiiiiEEENS1_10collective13CollectiveMmaINS1_34MainloopSm90TmaGmmaWarpSpecializedILi7ENS5_IJNS4_1CILi1EEESB_SB_EEENS1_35KernelTmaWarpSpecializedCooperativeEEENS5_IJNSA_ILi128EEESF_NSA_ILi64EEEEEENS_6half_tENS5_IJSB_llEEESI_NS5_IJlSB_lEEENS4_8TiledMMAINS4_8MMA_AtomIJNS4_4SM904GMMA26MMA_64x128x16_F32F16F16_SSILNSO_5MajorE1ELSQ_0ELNSO_7ScaleInE1ELSR_1EEEEEENS4_6LayoutINS5_IJNSA_ILi2EEESB_SB_EEENS5_IJSB_NSA_ILi0EEESX_EEEEENS5_IJNS4_10UnderscoreES10_S10_EEEEENS4_13SM90_TMA_LOADENS4_14ComposedLayoutINS4_7SwizzleILi3ELi4ELi3EEENS4_18smem_ptr_flag_bitsILi16EEENSU_INS5_IJSG_NSA_ILi8EEEEEENS5_IJSB_SG_EEEEEEEvNS4_8identityES13_NS14_IS16_S18_NSU_INS5_IJS19_SG_EEENS5_IJSG_SB_EEEEEEEvS1E_EENS_8epilogue10collective6detail29Sm90TmaWarpSpecializedAdapterINS1L_15DefaultEpilogueISI_SK_SK_NS1K_6thread17LinearCombinationISI_Li1EffLNS1P_9ScaleType4KindE0ELNS_15FloatRoundStyleE2ESI_EENS1_15EpilogueDefaultEEEEEvvEEEEvNT_6ParamsE)
        /*0008*/ 	.word	0x000000a8


	//----- nvinfo : EIATTR_FRAME_SIZE
	.align		4
.L_15:
        /*000c*/ 	.byte	0x04, 0x11
        /*000e*/ 	.short	(.L_17 - .L_16)
	.align		4
.L_16:
        /*0010*/ 	.word	index@(_ZN7cutlass13device_kernelINS_4gemm6kernel13GemmUniversalIN4cute5tupleIJiiiiEEENS1_10collective13CollectiveMmaINS1_34MainloopSm90TmaGmmaWarpSpecializedILi7ENS5_IJNS4_1CILi1EEESB_SB_EEENS1_35KernelTmaWarpSpecializedCooperativeEEENS5_IJNSA_ILi128EEESF_NSA_ILi64EEEEEENS_6half_tENS5_IJSB_llEEESI_NS5_IJlSB_lEEENS4_8TiledMMAINS4_8MMA_AtomIJNS4_4SM904GMMA26MMA_64x128x16_F32F16F16_SSILNSO_5MajorE1ELSQ_0ELNSO_7ScaleInE1ELSR_1EEEEEENS4_6LayoutINS5_IJNSA_ILi2EEESB_SB_EEENS5_IJSB_NSA_ILi0EEESX_EEEEENS5_IJNS4_10UnderscoreES10_S10_EEEEENS4_13SM90_TMA_LOADENS4_14ComposedLayoutINS4_7SwizzleILi3ELi4ELi3EEENS4_18smem_ptr_flag_bitsILi16EEENSU_INS5_IJSG_NSA_ILi8EEEEEENS5_IJSB_SG_EEEEEEEvNS4_8identityES13_NS14_IS16_S18_NSU_INS5_IJS19_SG_EEENS5_IJSG_SB_EEEEEEEvS1E_EENS_8epilogue10collective6detail29Sm90TmaWarpSpecializedAdapterINS1L_15DefaultEpilogueISI_SK_SK_NS1K_6thread17LinearCombinationISI_Li1EffLNS1P_9ScaleType4KindE0ELNS_15FloatRoundStyleE2ESI_EENS1_15EpilogueDefaultEEEEEvvEEEEvNT_6ParamsE)
        /*0014*/ 	.word	0x00000000


	//----- nvinfo : EIATTR_MIN_STACK_SIZE
	.align		4
.L_17:
        /*0018*/ 	.byte	0x04, 0x12
        /*001a*/ 	.short	(.L_19 - .L_18)
	.align		4
.L_18:
        /*001c*/ 	.word	index@(_ZN7cutlass13device_kernelINS_4gemm6kernel13GemmUniversalIN4cute5tupleIJiiiiEEENS1_10collective13CollectiveMmaINS1_34MainloopSm90TmaGmmaWarpSpecializedILi7ENS5_IJNS4_1CILi1EEESB_SB_EEENS1_35KernelTmaWarpSpecializedCooperativeEEENS5_IJNSA_ILi128EEESF_NSA_ILi64EEEEEENS_6half_tENS5_IJSB_llEEESI_NS5_IJlSB_lEEENS4_8TiledMMAINS4_8MMA_AtomIJNS4_4SM904GMMA26MMA_64x128x16_F32F16F16_SSILNSO_5MajorE1ELSQ_0ELNSO_7ScaleInE1ELSR_1EEEEEENS4_6LayoutINS5_IJNSA_ILi2EEESB_SB_EEENS5_IJSB_NSA_ILi0EEESX_EEEEENS5_IJNS4_10UnderscoreES10_S10_EEEEENS4_13SM90_TMA_LOADENS4_14ComposedLayoutINS4_7SwizzleILi3ELi4ELi3EEENS4_18smem_ptr_flag_bitsILi16EEENSU_INS5_IJSG_NSA_ILi8EEEEEENS5_IJSB_SG_EEEEEEEvNS4_8identityES13_NS14_IS16_S18_NSU_INS5_IJS19_SG_EEENS5_IJSG_SB_EEEEEEEvS1E_EENS_8epilogue10collective6detail29Sm90TmaWarpSpecializedAdapterINS1L_15DefaultEpilogueISI_SK_SK_NS1K_6thread17LinearCombinationISI_Li1EffLNS1P_9ScaleType4KindE0ELNS_15FloatRoundStyleE2ESI_EENS1_15EpilogueDefaultEEEEEvvEEEEvNT_6ParamsE)
        /*0020*/ 	.word	0x00000000
.L_19:


//--------------------- .nv.compat                --------------------------
	.section	.nv.compat,"",@"SHT_CUDA_COMPAT_INFO"
	.align	4
        /*0000*/ 	.byte	0x02, 0x09, 0x01, 0x00, 0x02, 0x02, 0x04, 0x00, 0x02, 0x05, 0x05, 0x00, 0x03, 0x07, 0x01, 0x01
        /*0010*/ 	.byte	0x02, 0x03, 0x01, 0x00, 0x02, 0x06, 0x01, 0x00, 0x04, 0x0b, 0x08, 0x00, 0x00, 0x00, 0x00, 0x00
        /*0020*/ 	.byte	0x00, 0x00, 0x00, 0x00


//--------------------- .nv.info._ZN7cutlass13device_kernelINS_4gemm6kernel13GemmUniversalIN4cute5tupleIJiiiiEEENS1_10collective13CollectiveMmaINS1_34MainloopSm90TmaGmmaWarpSpecializedILi7ENS5_IJNS4_1CILi1EEESB_SB_EEENS1_35KernelTmaWarpSpecializedCooperativeEEENS5_IJNSA_ILi128EEESF_NSA_ILi64EEEEEENS_6half_tENS5_IJSB_llEEESI_NS5_IJlSB_lEEENS4_8TiledMMAINS4_8MMA_AtomIJNS4_4SM904GMMA26MMA_64x128x16_F32F16F16_SSILNSO_5MajorE1ELSQ_0ELNSO_7ScaleInE1ELSR_1EEEEEENS4_6LayoutINS5_IJNSA_ILi2EEESB_SB_EEENS5_IJSB_NSA_ILi0EEESX_EEEEENS5_IJNS4_10UnderscoreES10_S10_EEEEENS4_13SM90_TMA_LOADENS4_14ComposedLayoutINS4_7SwizzleILi3ELi4ELi3EEENS4_18smem_ptr_flag_bitsILi16EEENSU_INS5_IJSG_NSA_ILi8EEEEEENS5_IJSB_SG_EEEEEEEvNS4_8identityES13_NS14_IS16_S18_NSU_INS5_IJS19_SG_EEENS5_IJSG_SB_EEEEEEEvS1E_EENS_8epilogue10collective6detail29Sm90TmaWarpSpecializedAdapterINS1L_15DefaultEpilogueISI_SK_SK_NS1K_6thread17LinearCombinationISI_Li1EffLNS1P_9ScaleType4KindE0ELNS_15FloatRoundStyleE2ESI_EENS1_15EpilogueDefaultEEEEEvvEEEEvNT_6ParamsE --------------------------
	.section	.nv.info._ZN7cutlass13device_kernelINS_4gemm6kernel13GemmUniversalIN4cute5tupleIJiiiiEEENS1_10collective13CollectiveMmaINS1_34MainloopSm90TmaGmmaWarpSpecializedILi7ENS5_IJNS4_1CILi1EEESB_SB_EEENS1_35KernelTmaWarpSpecializedCooperativeEEENS5_IJNSA_ILi128EEESF_NSA_ILi64EEEEEENS_6half_tENS5_IJSB_llEEESI_NS5_IJlSB_lEEENS4_8TiledMMAINS4_8MMA_AtomIJNS4_4SM904GMMA26MMA_64x128x16_F32F16F16_SSILNSO_5MajorE1ELSQ_0ELNSO_7ScaleInE1ELSR_1EEEEEENS4_6LayoutINS5_IJNSA_ILi2EEESB_SB_EEENS5_IJSB_NSA_ILi0EEESX_EEEEENS5_IJNS4_10UnderscoreES10_S10_EEEEENS4_13SM90_TMA_LOADENS4_14ComposedLayoutINS4_7SwizzleILi3ELi4ELi3EEENS4_18smem_ptr_flag_bitsILi16EEENSU_INS5_IJSG_NSA_ILi8EEEEEENS5_IJSB_SG_EEEEEEEvNS4_8identityES13_NS14_IS16_S18_NSU_INS5_IJS19_SG_EEENS5_IJSG_SB_EEEEEEEvS1E_EENS_8epilogue10collective6detail29Sm90TmaWarpSpecializedAdapterINS1L_15DefaultEpilogueISI_SK_SK_NS1K_6thread17LinearCombinationISI_Li1EffLNS1P_9ScaleType4KindE0ELNS_15FloatRoundStyleE2ESI_EENS1_15EpilogueDefaultEEEEEvvEEEEvNT_6ParamsE,"",@"SHT_CUDA_INFO"
	.sectionflags	@""
	.align	4


	//----- nvinfo : EIATTR_CUDA_API_VERSION
	.align		4
        /*0000*/ 	.byte	0x04, 0x37
        /*0002*/ 	.short	(.L_21 - .L_20)
.L_20:
        /*0004*/ 	.word	0x00000082


	//----- nvinfo : EIATTR_KPARAM_INFO
	.align		4
.L_21:
        /*0008*/ 	.byte	0x04, 0x17
        /*000a*/ 	.short	(.L_23 - .L_22)
.L_22:
        /*000c*/ 	.word	0x00000000
        /*0010*/ 	.short	0x0000
        /*0012*/ 	.short	0x0070
        /*0014*/ 	.byte	0x00, 0xf0, 0x01, 0x10


	//----- nvinfo : EIATTR_SPARSE_MMA_MASK
	.align		4
.L_23:
        /*0018*/ 	.byte	0x03, 0x50
        /*001a*/ 	.short	0x0000


	//----- nvinfo : EIATTR_MAXREG_COUNT
	.align		4
        /*001c*/ 	.byte	0x03, 0x1b
        /*001e*/ 	.short	0x00a8


	//----- nvinfo : EIATTR_NUM_BARRIERS
	.align		4
        /*0020*/ 	.byte	0x02, 0x4c
        /*0022*/ 	.byte	0x01
	.zero		1


	//----- nvinfo : EIATTR_EXTERNS
	.align		4
        /*0024*/ 	.byte	0x04, 0x0f
        /*0026*/ 	.short	(.L_25 - .L_24)


	//   ....[0]....
	.align		4
.L_24:
        /*0028*/ 	.word	index@(__assertfail)


	//----- nvinfo : EIATTR_MERCURY_ISA_VERSION
	.align		4
.L_25:
        /*002c*/ 	.byte	0x03, 0x5f
        /*002e*/ 	.short	0x0101


	//----- nvinfo : EIATTR_INT_WARP_WIDE_INSTR_OFFSETS
	.align		4
        /*0030*/ 	.byte	0x04, 0x31
        /*0032*/ 	.short	(.L_27 - .L_26)


	//   ....[0]....
.L_26:
        /*0034*/ 	.word	0x00000450


	//   ....[1]....
        /*0038*/ 	.word	0x00000460


	//   ....[2]....
        /*003c*/ 	.word	0x00000520


	//----- nvinfo : EIATTR_COOP_GROUP_MASK_REGIDS
	.align		4
.L_27:
        /*0040*/ 	.byte	0x04, 0x29
        /*0042*/ 	.short	(.L_29 - .L_28)


	//   ....[0]....
.L_28:
        /*0044*/ 	.word	0xffffffff


	//   ....[1]....
        /*0048*/ 	.word	0xffffffff


	//   ....[2]....
        /*004c*/ 	.word	0xffffffff


	//   ....[3]....
        /*0050*/ 	.word	0xffffffff


	//   ....[4]....
        /*0054*/ 	.word	0xffffffff


	//----- nvinfo : EIATTR_COOP_GROUP_INSTR_OFFSETS
	.align		4
.L_29:
        /*0058*/ 	.byte	0x04, 0x28
        /*005a*/ 	.short	(.L_31 - .L_30)


	//   ....[0]....
.L_30:
        /*005c*/ 	.word	0x00000060


	//   ....[1]....
        /*0060*/ 	.word	0x00000070


	//   ....[2]....
        /*0064*/ 	.word	0x00000130


	//   ....[3]....
        /*0068*/ 	.word	0x00000320


	//   ....[4]....
        /*006c*/ 	.word	0x00001220


	//----- nvinfo : EIATTR_REG_RECONFIG
	.align		4
.L_31:
        /*0070*/ 	.byte	0x01, 0x54
	.zero		2


	//----- nvinfo : EIATTR_SYSCALL_OFFSETS
	.align		4
        /*0074*/ 	.byte	0x04, 0x46
        /*0076*/ 	.short	(.L_33 - .L_32)


	//   ....[0]....
.L_32:
        /*0078*/ 	.word	0x00001400


	//----- nvinfo : EIATTR_MBARRIER_INSTR_OFFSETS
	.align		4
.L_33:
        /*007c*/ 	.byte	0x04, 0x39
        /*007e*/ 	.short	(.L_35 - .L_34)


	//   ....[0]....
.L_34:
        /*0080*/ 	.word	0x00000230
        /*0084*/ 	.word	0x000000ff
        /*0088*/ 	.word	0x00000000
        /*008c*/ 	.short	0x0100
        /*008e*/ 	.byte	0x08
	.zero		1


	//   ....[1]....
        /*0090*/ 	.word	0x00000240
        /*0094*/ 	.word	0x000000ff
        /*0098*/ 	.word	0x00000038
        /*009c*/ 	.short	0x0100
        /*009e*/ 	.byte	0x08
	.zero		1


	//   ....[2]....
        /*00a0*/ 	.word	0x00000250
        /*00a4*/ 	.word	0x000000ff
        /*00a8*/ 	.word	0x00000008
        /*00ac*/ 	.short	0x0100
        /*00ae*/ 	.byte	0x08
	.zero		1


	//   ....[3]....
        /*00b0*/ 	.word	0x00000260
        /*00b4*/ 	.word	0x000000ff
        /*00b8*/ 	.word	0x00000040
        /*00bc*/ 	.short	0x0100
        /*00be*/ 	.byte	0x08
	.zero		1


	//   ....[4]....
        /*00c0*/ 	.word	0x00000270
        /*00c4*/ 	.word	0x000000ff
        /*00c8*/ 	.word	0x00000010
        /*00cc*/ 	.short	0x0100
        /*00ce*/ 	.byte	0x08
	.zero		1


	//   ....[5]....
        /*00d0*/ 	.word	0x00000280
        /*00d4*/ 	.word	0x000000ff
        /*00d8*/ 	.word	0x00000048
        /*00dc*/ 	.short	0x0100
        /*00de*/ 	.byte	0x08
	.zero		1


	//   ....[6]....
        /*00e0*/ 	.word	0x00000290
        /*00e4*/ 	.word	0x000000ff
        /*00e8*/ 	.word	0x00000018
        /*00ec*/ 	.short	0x0100
        /*00ee*/ 	.byte	0x08
	.zero		1


	//   ....[7]....
        /*00f0*/ 	.word	0x000002a0
        /*00f4*/ 	.word	0x000000ff
        /*00f8*/ 	.word	0x00000050
        /*00fc*/ 	.short	0x0100
        /*00fe*/ 	.byte	0x08
	.zero		1


	//   ....[8]....
        /*0100*/ 	.word	0x000002b0
        /*0104*/ 	.word	0x000000ff
        /*0108*/ 	.word	0x00000020
        /*010c*/ 	.short	0x0100
        /*010e*/ 	.byte	0x08
	.zero		1


	//   ....[9]....
        /*0110*/ 	.word	0x000002c0
        /*0114*/ 	.word	0x000000ff
        /*0118*/ 	.word	0x00000058
        /*011c*/ 	.short	0x0100
        /*011e*/ 	.byte	0x08
	.zero		1


	//   ....[10]....
        /*0120*/ 	.word	0x000002d0
        /*0124*/ 	.word	0x000000ff
        /*0128*/ 	.word	0x00000028
        /*012c*/ 	.short	0x0100
        /*012e*/ 	.byte	0x08
	.zero		1


	//   ....[11]....
        /*0130*/ 	.word	0x000002e0
        /*0134*/ 	.word	0x000000ff
        /*0138*/ 	.word	0x00000060
        /*013c*/ 	.short	0x0100
        /*013e*/ 	.byte	0x08
	.zero		1


	//   ....[12]....
        /*0140*/ 	.word	0x000002f0
        /*0144*/ 	.word	0x000000ff
        /*0148*/ 	.word	0x00000030
        /*014c*/ 	.short	0x0100
        /*014e*/ 	.byte	0x08
	.zero		1


	//   ....[13]....
        /*0150*/ 	.word	0x00000300
        /*0154*/ 	.word	0x000000ff
        /*0158*/ 	.word	0x00000068
        /*015c*/ 	.short	0x0100
        /*015e*/ 	.byte	0x08
	.zero		1


	//   ....[14]....
        /*0160*/ 	.word	0x000005a0
        /*0164*/ 	.word	0x000000ff
        /*0168*/ 	.word	0x00000080
        /*016c*/ 	.short	0x0100
        /*016e*/ 	.byte	0x08
	.zero		1


	//   ....[15]....
        /*0170*/ 	.word	0x00000620
        /*0174*/ 	.word	0x000000ff
        /*0178*/ 	.word	0x00000088
        /*017c*/ 	.short	0x0100
        /*017e*/ 	.byte	0x08
	.zero		1


	//   ....[16]....
        /*0180*/ 	.word	0x00001480
        /*0184*/ 	.word	0x00000003
        /*0188*/ 	.word	0x00000000
        /*018c*/ 	.short	0x010a
        /*018e*/ 	.byte	0x3f
	.zero		1


	//   ....[17]....
        /*0190*/ 	.word	0x000014e0
        /*0194*/ 	.word	0x00000003
        /*0198*/ 	.word	0x00000000
        /*019c*/ 	.short	0x010a
        /*019e*/ 	.byte	0x3f
	.zero		1


	//   ....[18]....
        /*01a0*/ 	.word	0x00001830
        /*01a4*/ 	.word	0x000000ff
        /*01a8*/ 	.word	0x00000000
        /*01ac*/ 	.short	0x010a
        /*01ae*/ 	.byte	0x07
	.zero		1


	//   ....[19]....
        /*01b0*/ 	.word	0x00001870
        /*01b4*/ 	.word	0x000000ff
        /*01b8*/ 	.word	0x00000000
        /*01bc*/ 	.short	0x010a
        /*01be*/ 	.byte	0x07
	.zero		1


	//   ....[20]....
        /*01c0*/ 	.word	0x00001ad0
        /*01c4*/ 	.word	0x000000ff
        /*01c8*/ 	.word	0x00000000
        /*01cc*/ 	.short	0x0101
        /*01ce*/ 	.byte	0x07
	.zero		1


	//   ....[21]....
        /*01d0*/ 	.word	0x00001cd0
        /*01d4*/ 	.word	0x000000ff
        /*01d8*/ 	.word	0x00000000
        /*01dc*/ 	.short	0x0101
        /*01de*/ 	.byte	0x04
	.zero		1


	//   ....[22]....
        /*01e0*/ 	.word	0x00006ef0
        /*01e4*/ 	.word	0x0000000e
        /*01e8*/ 	.word	0x00000038
        /*01ec*/ 	.short	0x010a
        /*01ee*/ 	.byte	0x3f
	.zero		1


	//   ....[23]....
        /*01f0*/ 	.word	0x00007320
        /*01f4*/ 	.word	0x00000006
        /*01f8*/ 	.word	0x00000088
        /*01fc*/ 	.short	0x0101
        /*01fe*/ 	.byte	0x3f
	.zero		1


	//   ....[24]....
        /*0200*/ 	.word	0x00007a00
        /*0204*/ 	.word	0x00000007
        /*0208*/ 	.word	0x00000000
        /*020c*/ 	.short	0x010a
        /*020e*/ 	.byte	0x3f
	.zero		1


	//   ....[25]....
        /*0210*/ 	.word	0x00007a80
        /*0214*/ 	.word	0x00000009
        /*0218*/ 	.word	0x00000000
        /*021c*/ 	.short	0x010a
        /*021e*/ 	.byte	0x3f
	.zero		1


	//   ....[26]....
        /*0220*/ 	.word	0x00007b10
        /*0224*/ 	.word	0x00000006
        /*0228*/ 	.word	0x00000000
        /*022c*/ 	.short	0x010a
        /*022e*/ 	.byte	0x3f
	.zero		1


	//   ....[27]....
        /*0230*/ 	.word	0x00007ba0
        /*0234*/ 	.word	0x00000009
        /*0238*/ 	.word	0x00000000
        /*023c*/ 	.short	0x010a
        /*023e*/ 	.byte	0x3f
	.zero		1


	//   ....[28]....
        /*0240*/ 	.word	0x00007c30
        /*0244*/ 	.word	0x00000006
        /*0248*/ 	.word	0x00000000
        /*024c*/ 	.short	0x010a
        /*024e*/ 	.byte	0x3f
	.zero		1


	//   ....[29]....
        /*0250*/ 	.word	0x00007cc0
        /*0254*/ 	.word	0x00000009
        /*0258*/ 	.word	0x00000000
        /*025c*/ 	.short	0x010a
        /*025e*/ 	.byte	0x3f
	.zero		1


	//   ....[30]....
        /*0260*/ 	.word	0x00007d50
        /*0264*/ 	.word	0x00000003
        /*0268*/ 	.word	0x00000000
        /*026c*/ 	.short	0x010a
        /*026e*/ 	.byte	0x3f
	.zero		1


	//   ....[31]....
        /*0270*/ 	.word	0x00007db0
        /*0274*/ 	.word	0x00000003
        /*0278*/ 	.word	0x00000000
        /*027c*/ 	.short	0x010a
        /*027e*/ 	.byte	0x3f
	.zero		1


	//   ....[32]....
        /*0280*/ 	.word	0x00007e10
        /*0284*/ 	.word	0x00000004
        /*0288*/ 	.word	0x00000000
        /*028c*/ 	.short	0x010a
        /*028e*/ 	.byte	0x3f
	.zero		1


	//   ....[33]....
        /*0290*/ 	.word	0x00007ee0
        /*0294*/ 	.word	0x0000000e
        /*0298*/ 	.word	0x00000038
        /*029c*/ 	.short	0x010a
        /*029e*/ 	.byte	0x3f
	.zero		1


	//   ....[34]....
        /*02a0*/ 	.word	0x00007fb0
        /*02a4*/ 	.word	0x00000007
        /*02a8*/ 	.word	0x00000000
        /*02ac*/ 	.short	0x010a
        /*02ae*/ 	.byte	0x3f
	.zero		1


	//   ....[35]....
        /*02b0*/ 	.word	0x00008000
        /*02b4*/ 	.word	0x00000009
        /*02b8*/ 	.word	0x00000000
        /*02bc*/ 	.short	0x010a
        /*02be*/ 	.byte	0x3f
	.zero		1


	//   ....[36]....
        /*02c0*/ 	.word	0x00008050
        /*02c4*/ 	.word	0x00000006
        /*02c8*/ 	.word	0x00000000
        /*02cc*/ 	.short	0x010a
        /*02ce*/ 	.byte	0x3f
	.zero		1


	//   ....[37]....
        /*02d0*/ 	.word	0x000080a0
        /*02d4*/ 	.word	0x00000009
        /*02d8*/ 	.word	0x00000000
        /*02dc*/ 	.short	0x010a
        /*02de*/ 	.byte	0x3f
	.zero		1


	//   ....[38]....
        /*02e0*/ 	.word	0x000080f0
        /*02e4*/ 	.word	0x00000006
        /*02e8*/ 	.word	0x00000000
        /*02ec*/ 	.short	0x010a
        /*02ee*/ 	.byte	0x3f
	.zero		1


	//   ....[39]....
        /*02f0*/ 	.word	0x00008140
        /*02f4*/ 	.word	0x00000009
        /*02f8*/ 	.word	0x00000000
        /*02fc*/ 	.short	0x010a
        /*02fe*/ 	.byte	0x3f
	.zero		1


	//----- nvinfo : EIATTR_NUM_MBARRIERS
	.align		4
.L_35:
        /*0300*/ 	.byte	0x03, 0x38
        /*0302*/ 	.short	0x0010


	//----- nvinfo : EIATTR_EXIT_INSTR_OFFSETS
	.align		4
        /*0304*/ 	.byte	0x04, 0x1c
        /*0306*/ 	.short	(.L_37 - .L_36)


	//   ....[0]....
.L_36:
        /*0308*/ 	.word	0x000006c0


	//   ....[1]....
        /*030c*/ 	.word	0x00000f80


	//   ....[2]....
        /*0310*/ 	.word	0x000065b0


	//   ....[3]....
        /*0314*/ 	.word	0x00006be0


	//   ....[4]....
        /*0318*/ 	.word	0x00007da0


	//----- nvinfo : EIATTR_MAX_THREADS
	.align		4
.L_37:
        /*031c*/ 	.byte	0x04, 0x05
        /*031e*/ 	.short	(.L_39 - .L_38)
.L_38:
        /*0320*/ 	.word	0x00000180
        /*0324*/ 	.word	0x00000001
        /*0328*/ 	.word	0x00000001


	//----- nvinfo : EIATTR_CRS_STACK_SIZE
	.align		4
.L_39:
        /*032c*/ 	.byte	0x04, 0x1e
        /*032e*/ 	.short	(.L_41 - .L_40)
.L_40:
        /*0330*/ 	.word	0x00000000


	//----- nvinfo : EIATTR_CBANK_PARAM_SIZE
	.align		4
.L_41:
        /*0334*/ 	.byte	0x03, 0x19
        /*0336*/ 	.short	0x0470


	//----- nvinfo : EIATTR_PARAM_CBANK
	.align		4
        /*0338*/ 	.byte	0x04, 0x0a
        /*033a*/ 	.short	(.L_43 - .L_42)
	.align		4
.L_42:
        /*033c*/ 	.word	index@(.nv.constant0._ZN7cutlass13device_kernelINS_4gemm6kernel13GemmUniversalIN4cute5tupleIJiiiiEEENS1_10collective13CollectiveMmaINS1_34MainloopSm90TmaGmmaWarpSpecializedILi7ENS5_IJNS4_1CILi1EEESB_SB_EEENS1_35KernelTmaWarpSpecializedCooperativeEEENS5_IJNSA_ILi128EEESF_NSA_ILi64EEEEEENS_6half_tENS5_IJSB_llEEESI_NS5_IJlSB_lEEENS4_8TiledMMAINS4_8MMA_AtomIJNS4_4SM904GMMA26MMA_64x128x16_F32F16F16_SSILNSO_5MajorE1ELSQ_0ELNSO_7ScaleInE1ELSR_1EEEEEENS4_6LayoutINS5_IJNSA_ILi2EEESB_SB_EEENS5_IJSB_NSA_ILi0EEESX_EEEEENS5_IJNS4_10UnderscoreES10_S10_EEEEENS4_13SM90_TMA_LOADENS4_14ComposedLayoutINS4_7SwizzleILi3ELi4ELi3EEENS4_18smem_ptr_flag_bitsILi16EEENSU_INS5_IJSG_NSA_ILi8EEEEEENS5_IJSB_SG_EEEEEEEvNS4_8identityES13_NS14_IS16_S18_NSU_INS5_IJS19_SG_EEENS5_IJSG_SB_EEEEEEEvS1E_EENS_8epilogue10collective6detail29Sm90TmaWarpSpecializedAdapterINS1L_15DefaultEpilogueISI_SK_SK_NS1K_6thread17LinearCombinationISI_Li1EffLNS1P_9ScaleType4KindE0ELNS_15FloatRoundStyleE2ESI_EENS1_15EpilogueDefaultEEEEEvvEEEEvNT_6ParamsE)
        /*0340*/ 	.short	0x0210
        /*0342*/ 	.short	0x0470


	//----- nvinfo : EIATTR_SW_WAR
	.align		4
.L_43:
        /*0344*/ 	.byte	0x04, 0x36
        /*0346*/ 	.short	(.L_45 - .L_44)
.L_44:
        /*0348*/ 	.word	0x00000008
.L_45:


//--------------------- .nv.callgraph             --------------------------
	.section	.nv.callgraph,"",@"SHT_CUDA_CALLGRAPH"
	.align	4
	.sectionentsize	8
	.align		4
        /*0000*/ 	.word	0x00000000
	.align		4
        /*0004*/ 	.word	0xffffffff
	.align		4
        /*0008*/ 	.word	index@(_ZN7cutlass13device_kernelINS_4gemm6kernel13GemmUniversalIN4cute5tupleIJiiiiEEENS1_10collective13CollectiveMmaINS1_34MainloopSm90TmaGmmaWarpSpecializedILi7ENS5_IJNS4_1CILi1EEESB_SB_EEENS1_35KernelTmaWarpSpecializedCooperativeEEENS5_IJNSA_ILi128EEESF_NSA_ILi64EEEEEENS_6half_tENS5_IJSB_llEEESI_NS5_IJlSB_lEEENS4_8TiledMMAINS4_8MMA_AtomIJNS4_4SM904GMMA26MMA_64x128x16_F32F16F16_SSILNSO_5MajorE1ELSQ_0ELNSO_7ScaleInE1ELSR_1EEEEEENS4_6LayoutINS5_IJNSA_ILi2EEESB_SB_EEENS5_IJSB_NSA_ILi0EEESX_EEEEENS5_IJNS4_10UnderscoreES10_S10_EEEEENS4_13SM90_TMA_LOADENS4_14ComposedLayoutINS4_7SwizzleILi3ELi4ELi3EEENS4_18smem_ptr_flag_bitsILi16EEENSU_INS5_IJSG_NSA_ILi8EEEEEENS5_IJSB_SG_EEEEEEEvNS4_8identityES13_NS14_IS16_S18_NSU_INS5_IJS19_SG_EEENS5_IJSG_SB_EEEEEEEvS1E_EENS_8epilogue10collective6detail29Sm90TmaWarpSpecializedAdapterINS1L_15DefaultEpilogueISI_SK_SK_NS1K_6thread17LinearCombinationISI_Li1EffLNS1P_9ScaleType4KindE0ELNS_15FloatRoundStyleE2ESI_EENS1_15EpilogueDefaultEEEEEvvEEEEvNT_6ParamsE)
	.align		4
        /*000c*/ 	.word	index@(__assertfail)
	.align		4
        /*0010*/ 	.word	0x00000000
	.align		4
        /*0014*/ 	.word	0xfffffffe
	.align		4
        /*0018*/ 	.word	0x00000000
	.align		4
        /*001c*/ 	.word	0xfffffffd
	.align		4
        /*0020*/ 	.word	0x00000000
	.align		4
        /*0024*/ 	.word	0xfffffffc


//--------------------- .nv.constant4             --------------------------
	.section	.nv.constant4,"a",@progbits
	.align	8
	.align		8
.nv.constant4:
        /*0000*/ 	.dword	__assertfail
	.align		8
        /*0008*/ 	.dword	__unnamed_1
	.align		8
        /*0010*/ 	.dword	_ZN40_INTERNAL_6a66ecd6_4_k_cu_2547c65f_316474cuda3std3__45__cpo5beginE
	.align		8
        /*0018*/ 	.dword	_ZN40_INTERNAL_6a66ecd6_4_k_cu_2547c65f_316474cuda3std3__45__cpo3endE
	.align		8
        /*0020*/ 	.dword	_ZN40_INTERNAL_6a66ecd6_4_k_cu_2547c65f_316474cuda3std3__45__cpo6cbeginE
	.align		8
        /*0028*/ 	.dword	_ZN40_INTERNAL_6a66ecd6_4_k_cu_2547c65f_316474cuda3std3__45__cpo4cendE
	.align		8
        /*0030*/ 	.dword	_ZN40_INTERNAL_6a66ecd6_4_k_cu_2547c65f_316474cuda3std3__442_GLOBAL__N__6a66ecd6_4_k_cu_2547c65f_316476ignoreE
	.align		8
        /*0038*/ 	.dword	_ZN40_INTERNAL_6a66ecd6_4_k_cu_2547c65f_316474cuda3std3__419piecewise_constructE
	.align		8
        /*0040*/ 	.dword	_ZN40_INTERNAL_6a66ecd6_4_k_cu_2547c65f_316474cuda3std3__48in_placeE
	.align		8
        /*0048*/ 	.dword	_ZN40_INTERNAL_6a66ecd6_4_k_cu_2547c65f_316474cuda3std6ranges3__45__cpo4swapE
	.align		8
        /*0050*/ 	.dword	_ZN40_INTERNAL_6a66ecd6_4_k_cu_2547c65f_316474cuda3std6ranges3__45__cpo9iter_moveE
	.align		8
        /*0058*/ 	.dword	_ZN40_INTERNAL_6a66ecd6_4_k_cu_2547c65f_316474cute7productE
	.align		8
        /*0060*/ 	.dword	_ZN40_INTERNAL_6a66ecd6_4_k_cu_2547c65f_316474cute1_E
	.align		8
        /*0068*/ 	.dword	$str$22
	.align		8
        /*0070*/ 	.dword	$str$23


//--------------------- .text._ZN7cutlass13device_kernelINS_4gemm6kernel13GemmUniversalIN4cute5tupleIJiiiiEEENS1_10collective13CollectiveMmaINS1_34MainloopSm90TmaGmmaWarpSpecializedILi7ENS5_IJNS4_1CILi1EEESB_SB_EEENS1_35KernelTmaWarpSpecializedCooperativeEEENS5_IJNSA_ILi128EEESF_NSA_ILi64EEEEEENS_6half_tENS5_IJSB_llEEESI_NS5_IJlSB_lEEENS4_8TiledMMAINS4_8MMA_AtomIJNS4_4SM904GMMA26MMA_64x128x16_F32F16F16_SSILNSO_5MajorE1ELSQ_0ELNSO_7ScaleInE1ELSR_1EEEEEENS4_6LayoutINS5_IJNSA_ILi2EEESB_SB_EEENS5_IJSB_NSA_ILi0EEESX_EEEEENS5_IJNS4_10UnderscoreES10_S10_EEEEENS4_13SM90_TMA_LOADENS4_14ComposedLayoutINS4_7SwizzleILi3ELi4ELi3EEENS4_18smem_ptr_flag_bitsILi16EEENSU_INS5_IJSG_NSA_ILi8EEEEEENS5_IJSB_SG_EEEEEEEvNS4_8identityES13_NS14_IS16_S18_NSU_INS5_IJS19_SG_EEENS5_IJSG_SB_EEEEEEEvS1E_EENS_8epilogue10collective6detail29Sm90TmaWarpSpecializedAdapterINS1L_15DefaultEpilogueISI_SK_SK_NS1K_6thread17LinearCombinationISI_Li1EffLNS1P_9ScaleType4KindE0ELNS_15FloatRoundStyleE2ESI_EENS1_15EpilogueDefaultEEEEEvvEEEEvNT_6ParamsE --------------------------
	.section	.text._ZN7cutlass13device_kernelINS_4gemm6kernel13GemmUniversalIN4cute5tupleIJiiiiEEENS1_10collective13CollectiveMmaINS1_34MainloopSm90TmaGmmaWarpSpecializedILi7ENS5_IJNS4_1CILi1EEESB_SB_EEENS1_35KernelTmaWarpSpecializedCooperativeEEENS5_IJNSA_ILi128EEESF_NSA_ILi64EEEEEENS_6half_tENS5_IJSB_llEEESI_NS5_IJlSB_lEEENS4_8TiledMMAINS4_8MMA_AtomIJNS4_4SM904GMMA26MMA_64x128x16_F32F16F16_SSILNSO_5MajorE1ELSQ_0ELNSO_7ScaleInE1ELSR_1EEEEEENS4_6LayoutINS5_IJNSA_ILi2EEESB_SB_EEENS5_IJSB_NSA_ILi0EEESX_EEEEENS5_IJNS4_10UnderscoreES10_S10_EEEEENS4_13SM90_TMA_LOADENS4_14ComposedLayoutINS4_7SwizzleILi3ELi4ELi3EEENS4_18smem_ptr_flag_bitsILi16EEENSU_INS5_IJSG_NSA_ILi8EEEEEENS5_IJSB_SG_EEEEEEEvNS4_8identityES13_NS14_IS16_S18_NSU_INS5_IJS19_SG_EEENS5_IJSG_SB_EEEEEEEvS1E_EENS_8epilogue10collective6detail29Sm90TmaWarpSpecializedAdapterINS1L_15DefaultEpilogueISI_SK_SK_NS1K_6thread17LinearCombinationISI_Li1EffLNS1P_9ScaleType4KindE0ELNS_15FloatRoundStyleE2ESI_EENS1_15EpilogueDefaultEEEEEvvEEEEvNT_6ParamsE,"ax",@progbits
	.align	128
.text._ZN7cutlass13device_kernelINS_4gemm6kernel13GemmUniversalIN4cute5tupleIJiiiiEEENS1_10collective13CollectiveMmaINS1_34MainloopSm90TmaGmmaWarpSpecializedILi7ENS5_IJNS4_1CILi1EEESB_SB_EEENS1_35KernelTmaWarpSpecializedCooperativeEEENS5_IJNSA_ILi128EEESF_NSA_ILi64EEEEEENS_6half_tENS5_IJSB_llEEESI_NS5_IJlSB_lEEENS4_8TiledMMAINS4_8MMA_AtomIJNS4_4SM904GMMA26MMA_64x128x16_F32F16F16_SSILNSO_5MajorE1ELSQ_0ELNSO_7ScaleInE1ELSR_1EEEEEENS4_6LayoutINS5_IJNSA_ILi2EEESB_SB_EEENS5_IJSB_NSA_ILi0EEESX_EEEEENS5_IJNS4_10UnderscoreES10_S10_EEEEENS4_13SM90_TMA_LOADENS4_14ComposedLayoutINS4_7SwizzleILi3ELi4ELi3EEENS4_18smem_ptr_flag_bitsILi16EEENSU_INS5_IJSG_NSA_ILi8EEEEEENS5_IJSB_SG_EEEEEEEvNS4_8identityES13_NS14_IS16_S18_NSU_INS5_IJS19_SG_EEENS5_IJSG_SB_EEEEEEEvS1E_EENS_8epilogue10collective6detail29Sm90TmaWarpSpecializedAdapterINS1L_15DefaultEpilogueISI_SK_SK_NS1K_6thread17LinearCombinationISI_Li1EffLNS1P_9ScaleType4KindE0ELNS_15FloatRoundStyleE2ESI_EENS1_15EpilogueDefaultEEEEEvvEEEEvNT_6ParamsE:
        .type           _ZN7cutlass13device_kernelINS_4gemm6kernel13GemmUniversalIN4cute5tupleIJiiiiEEENS1_10collective13CollectiveMmaINS1_34MainloopSm90TmaGmmaWarpSpecializedILi7ENS5_IJNS4_1CILi1EEESB_SB_EEENS1_35KernelTmaWarpSpecializedCooperativeEEENS5_IJNSA_ILi128EEESF_NSA_ILi64EEEEEENS_6half_tENS5_IJSB_llEEESI_NS5_IJlSB_lEEENS4_8TiledMMAINS4_8MMA_AtomIJNS4_4SM904GMMA26MMA_64x128x16_F32F16F16_SSILNSO_5MajorE1ELSQ_0ELNSO_7ScaleInE1ELSR_1EEEEEENS4_6LayoutINS5_IJNSA_ILi2EEESB_SB_EEENS5_IJSB_NSA_ILi0EEESX_EEEEENS5_IJNS4_10UnderscoreES10_S10_EEEEENS4_13SM90_TMA_LOADENS4_14ComposedLayoutINS4_7SwizzleILi3ELi4ELi3EEENS4_18smem_ptr_flag_bitsILi16EEENSU_INS5_IJSG_NSA_ILi8EEEEEENS5_IJSB_SG_EEEEEEEvNS4_8identityES13_NS14_IS16_S18_NSU_INS5_IJS19_SG_EEENS5_IJSG_SB_EEEEEEEvS1E_EENS_8epilogue10collective6detail29Sm90TmaWarpSpecializedAdapterINS1L_15DefaultEpilogueISI_SK_SK_NS1K_6thread17LinearCombinationISI_Li1EffLNS1P_9ScaleType4KindE0ELNS_15FloatRoundStyleE2ESI_EENS1_15EpilogueDefaultEEEEEvvEEEEvNT_6ParamsE,@function
        .size           _ZN7cutlass13device_kernelINS_4gemm6kernel13GemmUniversalIN4cute5tupleIJiiiiEEENS1_10collective13CollectiveMmaINS1_34MainloopSm90TmaGmmaWarpSpecializedILi7ENS5_IJNS4_1CILi1EEESB_SB_EEENS1_35KernelTmaWarpSpecializedCooperativeEEENS5_IJNSA_ILi128EEESF_NSA_ILi64EEEEEENS_6half_tENS5_IJSB_llEEESI_NS5_IJlSB_lEEENS4_8TiledMMAINS4_8MMA_AtomIJNS4_4SM904GMMA26MMA_64x128x16_F32F16F16_SSILNSO_5MajorE1ELSQ_0ELNSO_7ScaleInE1ELSR_1EEEEEENS4_6LayoutINS5_IJNSA_ILi2EEESB_SB_EEENS5_IJSB_NSA_ILi0EEESX_EEEEENS5_IJNS4_10UnderscoreES10_S10_EEEEENS4_13SM90_TMA_LOADENS4_14ComposedLayoutINS4_7SwizzleILi3ELi4ELi3EEENS4_18smem_ptr_flag_bitsILi16EEENSU_INS5_IJSG_NSA_ILi8EEEEEENS5_IJSB_SG_EEEEEEEvNS4_8identityES13_NS14_IS16_S18_NSU_INS5_IJS19_SG_EEENS5_IJSG_SB_EEEEEEEvS1E_EENS_8epilogue10collective6detail29Sm90TmaWarpSpecializedAdapterINS1L_15DefaultEpilogueISI_SK_SK_NS1K_6thread17LinearCombinationISI_Li1EffLNS1P_9ScaleType4KindE0ELNS_15FloatRoundStyleE2ESI_EENS1_15EpilogueDefaultEEEEEvvEEEEvNT_6ParamsE,(.L_x_200 - _ZN7cutlass13device_kernelINS_4gemm6kernel13GemmUniversalIN4cute5tupleIJiiiiEEENS1_10collective13CollectiveMmaINS1_34MainloopSm90TmaGmmaWarpSpecializedILi7ENS5_IJNS4_1CILi1EEESB_SB_EEENS1_35KernelTmaWarpSpecializedCooperativeEEENS5_IJNSA_ILi128EEESF_NSA_ILi64EEEEEENS_6half_tENS5_IJSB_llEEESI_NS5_IJlSB_lEEENS4_8TiledMMAINS4_8MMA_AtomIJNS4_4SM904GMMA26MMA_64x128x16_F32F16F16_SSILNSO_5MajorE1ELSQ_0ELNSO_7ScaleInE1ELSR_1EEEEEENS4_6LayoutINS5_IJNSA_ILi2EEESB_SB_EEENS5_IJSB_NSA_ILi0EEESX_EEEEENS5_IJNS4_10UnderscoreES10_S10_EEEEENS4_13SM90_TMA_LOADENS4_14ComposedLayoutINS4_7SwizzleILi3ELi4ELi3EEENS4_18smem_ptr_flag_bitsILi16EEENSU_INS5_IJSG_NSA_ILi8EEEEEENS5_IJSB_SG_EEEEEEEvNS4_8identityES13_NS14_IS16_S18_NSU_INS5_IJS19_SG_EEENS5_IJSG_SB_EEEEEEEvS1E_EENS_8epilogue10collective6detail29Sm90TmaWarpSpecializedAdapterINS1L_15DefaultEpilogueISI_SK_SK_NS1K_6thread17LinearCombinationISI_Li1EffLNS1P_9ScaleType4KindE0ELNS_15FloatRoundStyleE2ESI_EENS1_15EpilogueDefaultEEEEEvvEEEEvNT_6ParamsE)
        .other          _ZN7cutlass13device_kernelINS_4gemm6kernel13GemmUniversalIN4cute5tupleIJiiiiEEENS1_10collective13CollectiveMmaINS1_34MainloopSm90TmaGmmaWarpSpecializedILi7ENS5_IJNS4_1CILi1EEESB_SB_EEENS1_35KernelTmaWarpSpecializedCooperativeEEENS5_IJNSA_ILi128EEESF_NSA_ILi64EEEEEENS_6half_tENS5_IJSB_llEEESI_NS5_IJlSB_lEEENS4_8TiledMMAINS4_8MMA_AtomIJNS4_4SM904GMMA26MMA_64x128x16_F32F16F16_SSILNSO_5MajorE1ELSQ_0ELNSO_7ScaleInE1ELSR_1EEEEEENS4_6LayoutINS5_IJNSA_ILi2EEESB_SB_EEENS5_IJSB_NSA_ILi0EEESX_EEEEENS5_IJNS4_10UnderscoreES10_S10_EEEEENS4_13SM90_TMA_LOADENS4_14ComposedLayoutINS4_7SwizzleILi3ELi4ELi3EEENS4_18smem_ptr_flag_bitsILi16EEENSU_INS5_IJSG_NSA_ILi8EEEEEENS5_IJSB_SG_EEEEEEEvNS4_8identityES13_NS14_IS16_S18_NSU_INS5_IJS19_SG_EEENS5_IJSG_SB_EEEEEEEvS1E_EENS_8epilogue10collective6detail29Sm90TmaWarpSpecializedAdapterINS1L_15DefaultEpilogueISI_SK_SK_NS1K_6thread17LinearCombinationISI_Li1EffLNS1P_9ScaleType4KindE0ELNS_15FloatRoundStyleE2ESI_EENS1_15EpilogueDefaultEEEEEvvEEEEvNT_6ParamsE,@"STO_CUDA_ENTRY STV_DEFAULT"
_ZN7cutlass13device_kernelINS_4gemm6kernel13GemmUniversalIN4cute5tupleIJiiiiEEENS1_10collective13CollectiveMmaINS1_34MainloopSm90TmaGmmaWarpSpecializedILi7ENS5_IJNS4_1CILi1EEESB_SB_EEENS1_35KernelTmaWarpSpecializedCooperativeEEENS5_IJNSA_ILi128EEESF_NSA_ILi64EEEEEENS_6half_tENS5_IJSB_llEEESI_NS5_IJlSB_lEEENS4_8TiledMMAINS4_8MMA_AtomIJNS4_4SM904GMMA26MMA_64x128x16_F32F16F16_SSILNSO_5MajorE1ELSQ_0ELNSO_7ScaleInE1ELSR_1EEEEEENS4_6LayoutINS5_IJNSA_ILi2EEESB_SB_EEENS5_IJSB_NSA_ILi0EEESX_EEEEENS5_IJNS4_10UnderscoreES10_S10_EEEEENS4_13SM90_TMA_LOADENS4_14ComposedLayoutINS4_7SwizzleILi3ELi4ELi3EEENS4_18smem_ptr_flag_bitsILi16EEENSU_INS5_IJSG_NSA_ILi8EEEEEENS5_IJSB_SG_EEEEEEEvNS4_8identityES13_NS14_IS16_S18_NSU_INS5_IJS19_SG_EEENS5_IJSG_SB_EEEEEEEvS1E_EENS_8epilogue10collective6detail29Sm90TmaWarpSpecializedAdapterINS1L_15DefaultEpilogueISI_SK_SK_NS1K_6thread17LinearCombinationISI_Li1EffLNS1P_9ScaleType4KindE0ELNS_15FloatRoundStyleE2ESI_EENS1_15EpilogueDefaultEEEEEvvEEEEvNT_6ParamsE:
[----:B------:R-:W0:Y:S01]  /*0000*/  LDC R1, c[0x0][0x28] ;  /* 0x00000a00ff017b82 */ /* 0x000e220000000800 */
[----:B------:R-:W1:Y:S01]  /*0010*/  S2R R3, SR_TID.X ;  /* 0x0000000000037919 */ /* 0x000e620000002100 */
[----:B------:R-:W-:Y:S01]  /*0020*/  ELECT P0, URZ, PT ;  /* 0x00000000003f782f */ /* 0x000fe20003800000 */
[----:B------:R-:W-:Y:S01]  /*0030*/  BSSY B0, `(.L_x_0) ;  /* 0x000000f000007945 */ /* 0x000fe20003800000 */
[--C-:B-1----:R-:W-:Y:S02]  /*0040*/  SHF.R.U32.HI R0, RZ, 0x5, R3.reuse ;  /* 0x00000005ff007819 */ /* 0x102fe40000011603 */
[----:B------:R-:W-:-:S03]  /*0050*/  SHF.R.U32.HI R14, RZ, 0x7, R3 ;  /* 0x00000007ff0e7819 */ /* 0x000fc60000011603 */
[----:B------:R-:W1:Y:S04]  /*0060*/  SHFL.IDX PT, R4, R0, RZ, 0x1f ;  /* 0x00001fff00047589 */ /* 0x000e6800000e0000 */
[----:B------:R2:W3:Y:S01]  /*0070*/  SHFL.IDX PT, R10, R14, RZ, 0x1f ;  /* 0x00001fff0e0a7589 */ /* 0x0004e200000e0000 */
[----:B-1----:R-:W-:-:S13]  /*0080*/  ISETP.NE.OR P0, PT, R4, RZ, !P0 ;  /* 0x000000ff0400720c */ /* 0x002fda0004705670 */
[----:B0-23--:R-:W-:Y:S05]  /*0090*/  @P0 BRA `(.L_x_1) ;  /* 0x0000000000200947 */ /* 0x00dfea0003800000 */
[----:B------:R-:W-:Y:S02]  /*00a0*/  ULDC.64 UR4, c[0x0][0x198] ;  /* 0x0000660000047ab9 */ /* 0x000fe40000000a00 */
[----:B------:R-:W-:Y:S02]  /*00b0*/  UIADD3 UR6, UP0, UR4, 0xf0, URZ ;  /* 0x000000f004067890 */ /* 0x000fe4000ff1e03f */
[----:B------:R-:W-:Y:S02]  /*00c0*/  UIADD3 UR4, UP1, UR4, 0x1f0, URZ ;  /* 0x000001f004047890 */ /* 0x000fe4000ff3e03f */
[----:B------:R-:W-:Y:S02]  /*00d0*/  UIADD3.X UR7, URZ, UR5, URZ, UP0, !UPT ;  /* 0x000000053f077290 */ /* 0x000fe400087fe43f */
[----:B------:R-:W-:-:S07]  /*00e0*/  UIADD3.X UR5, URZ, UR5, URZ, UP1, !UPT ;  /* 0x000000053f057290 */ /* 0x000fce0008ffe43f */
[----:B------:R0:W-:Y:S02]  /*00f0*/  UTMACCTL.PF [UR6] ;  /* 0x00000000060079b9 */ /* 0x0001e40008040000 */
[----:B------:R0:W-:Y:S02]  /*0100*/  UTMACCTL.PF [UR4] ;  /* 0x00000000040079b9 */ /* 0x0001e40008040000 */
[----:B0-----:R-:W-:Y:S01]  /*0110*/  NOP ;  /* 0x0000000000007918 */ /* 0x001fe20000000000 */
.L_x_1:
[----:B------:R-:W-:Y:S05]  /*0120*/  BSYNC B0 ;  /* 0x0000000000007941 */ /* 0x000fea0003800000 */
.L_x_0:
[----:B------:R-:W0:Y:S02]  /*0130*/  SHFL.IDX PT, R2, R0, RZ, 0x1f ;  /* 0x00001fff00027589 */ /* 0x000e2400000e0000 */
[----:B0-----:R-:W-:-:S13]  /*0140*/  ISETP.NE.AND P0, PT, R2, RZ, PT ;  /* 0x000000ff0200720c */ /* 0x001fda0003f05270 */
[----:B------:R-:W-:Y:S05]  /*0150*/  @P0 BRA `(.L_x_2) ;  /* 0x0000000000700947 */ /* 0x000fea0003800000 */
[----:B------:R-:W0:Y:S01]  /*0160*/  S2UR UR8, SR_CgaCtaId ;  /* 0x00000000000879c3 */ /* 0x000e220000008800 */
[----:B------:R-:W-:Y:S01]  /*0170*/  UMOV UR4, 0x400 ;  /* 0x0000040000047882 */ /* 0x000fe20000000000 */
[----:B------:R-:W-:Y:S01]  /*0180*/  UMOV UR5, 0x1 ;  /* 0x0000000100057882 */ /* 0x000fe20000000000 */
[----:B------:R-:W-:Y:S01]  /*0190*/  UMOV UR6, 0x100 ;  /* 0x0000010000067882 */ /* 0x000fe20000000000 */
[----:B------:R-:W-:Y:S01]  /*01a0*/  ELECT P0, URZ, PT ;  /* 0x00000000003f782f */ /* 0x000fe20003800000 */
[----:B------:R-:W-:-:S04]  /*01b0*/  UIADD3 UR6, -UR6, 0x100000, URZ ;  /* 0x0010000006067890 */ /* 0x000fc8000fffe13f */
[----:B------:R-:W-:Y:S02]  /*01c0*/  USHF.L.U32 UR7, UR6, 0xb, URZ ;  /* 0x0000000b06077899 */ /* 0x000fe4000800063f */
[----:B------:R-:W-:Y:S02]  /*01d0*/  USHF.L.U32 UR6, UR6, 0x1, URZ ;  /* 0x0000000106067899 */ /* 0x000fe4000800063f */
[----:B0-----:R-:W-:Y:S02]  /*01e0*/  ULEA UR8, UR8, UR4, 0x18 ;  /* 0x0000000408087291 */ /* 0x001fe4000f8ec03f */
[----:B------:R-:W-:-:S04]  /*01f0*/  UIADD3 UR4, -UR5, 0x100000, URZ ;  /* 0x0010000005047890 */ /* 0x000fc8000fffe13f */
[----:B------:R-:W-:Y:S02]  /*0200*/  USHF.L.U32 UR5, UR4, 0xb, URZ ;  /* 0x0000000b04057899 */ /* 0x000fe4000800063f */
[----:B------:R-:W-:Y:S01]  /*0210*/  USHF.L.U32 UR4, UR4, 0x1, URZ ;  /* 0x0000000104047899 */ /* 0x000fe2000800063f */
[----:B------:R-:W0:Y:S11]  /*0220*/  FENCE.VIEW.ASYNC.S ;  /* 0x00000000000073c6 */ /* 0x000e360000000000 */
[----:B0-----:R0:W1:Y:S01]  /*0230*/  SYNCS.EXCH.64 URZ, [UR8], UR4 ;  /* 0x00000004083f75b2 */ /* 0x0010620008000100 */
[----:B------:R0:W2:Y:S01]  /*0240*/  SYNCS.EXCH.64 URZ, [UR8+0x38], UR6 ;  /* 0x00003806083f75b2 */ /* 0x0000a20008000100 */
[----:B------:R0:W3:Y:S01]  /*0250*/  SYNCS.EXCH.64 URZ, [UR8+0x8], UR4 ;  /* 0x00000804083f75b2 */ /* 0x0000e20008000100 */
[----:B------:R0:W4:Y:S01]  /*0260*/  SYNCS.EXCH.64 URZ, [UR8+0x40], UR6 ;  /* 0x00004006083f75b2 */ /* 0x0001220008000100 */
[----:B------:R0:W0:Y:S01]  /*0270*/  SYNCS.EXCH.64 URZ, [UR8+0x10], UR4 ;  /* 0x00001004083f75b2 */ /* 0x0000220008000100 */
        /* <DEDUP_REMOVED lines=9> */
[----:B------:R-:W-:Y:S01]  /*0310*/  NOP ;  /* 0x0000000000007918 */ /* 0x000fe20000000000 */
.L_x_2:
[----:B------:R-:W5:Y:S01]  /*0320*/  SHFL.IDX PT, R0, R0, RZ, 0x1f ;  /* 0x00001fff00007589 */ /* 0x000f6200000e0000 */
[----:B------:R-:W-:Y:S01]  /*0330*/  ELECT P0, URZ, PT ;  /* 0x00000000003f782f */ /* 0x000fe20003800000 */
[----:B------:R-:W1:Y:S01]  /*0340*/  LDC R2, c[0x0][0x65c] ;  /* 0x00019700ff027b82 */ /* 0x000e620000000800 */
[----:B------:R-:W-:Y:S01]  /*0350*/  SHF.R.S32.HI R7, RZ, 0x1f, R4 ;  /* 0x0000001fff077819 */ /* 0x000fe20000011404 */
[----:B------:R-:W2:Y:S01]  /*0360*/  S2R R5, SR_CTAID.Y ;  /* 0x0000000000057919 */ /* 0x000ea20000002600 */
[----:B0-----:R-:W-:Y:S01]  /*0370*/  UMOV UR4, 0x20 ;  /* 0x0000002000047882 */ /* 0x001fe20000000000 */
[----:B------:R-:W-:Y:S01]  /*0380*/  NOP ;  /* 0x0000000000007918 */ /* 0x000fe20000000000 */
[----:B------:R-:W-:Y:S01]  /*0390*/  LEA.HI R7, R7, R4, RZ, 0x2 ;  /* 0x0000000407077211 */ /* 0x000fe200078f10ff */
[----:B------:R-:W0:Y:S01]  /*03a0*/  S2R R6, SR_CTAID.X ;  /* 0x0000000000067919 */ /* 0x000e220000002500 */
[----:B------:R-:W-:Y:S01]  /*03b0*/  ISETP.NE.AND P2, PT, R10, RZ, PT ;  /* 0x000000ff0a00720c */ /* 0x000fe20003f45270 */
[----:B------:R-:W-:Y:S01]  /*03c0*/  NOP ;  /* 0x0000000000007918 */ /* 0x000fe20000000000 */
[----:B------:R-:W-:-:S02]  /*03d0*/  LOP3.LUT R7, R7, 0xfffffffc, RZ, 0xc0, !PT ;  /* 0xfffffffc07077812 */ /* 0x000fc400078ec0ff */
[----:B-----5:R-:W-:Y:S02]  /*03e0*/  ISETP.NE.OR P0, PT, R0, RZ, !P0 ;  /* 0x000000ff0000720c */ /* 0x020fe40004705670 */
[----:B-1----:R-:W-:-:S04]  /*03f0*/  ISETP.NE.AND P3, PT, R2, 0x1, PT ;  /* 0x000000010200780c */ /* 0x002fc80003f65270 */
[----:B------:R-:W-:Y:S01]  /*0400*/  P2R R0, PR, RZ, 0x8 ;  /* 0x00000008ff007803 */ /* 0x000fe20000000000 */
[----:B------:R-:W-:Y:S01]  /*0410*/  IMAD.IADD R0, R4, 0x1, -R7 ;  /* 0x0000000104007824 */ /* 0x000fe200078e0a07 */
[----:B------:R-:W-:Y:S01]  /*0420*/  LOP3.LUT R4, R3, 0x7f, RZ, 0xc0, !PT ;  /* 0x0000007f03047812 */ /* 0x000fe200078ec0ff */
[----:B------:R-:W-:-:S03]  /*0430*/  IMAD.MOV.U32 R7, RZ, RZ, RZ ;  /* 0x000000ffff077224 */ /* 0x000fc600078e00ff */
[----:B------:R-:W-:Y:S01]  /*0440*/  ISETP.NE.AND P1, PT, R0, 0x3, PT ;  /* 0x000000030000780c */ /* 0x000fe20003f25270 */
[----:B------:R-:W-:Y:S01]  /*0450*/  VOTEU.ALL UP0, P0 ;  /* 0x00000000003f7886 */ /* 0x000fe20000000000 */
[----:B------:R-:W-:Y:S01]  /*0460*/  VOTEU.ALL UP1, P0 ;  /* 0x00000000003f7886 */ /* 0x000fe20000020000 */
[----:B------:R-:W0:Y:S01]  /*0470*/  @P3 LDC R17, c[0x0][0x10] ;  /* 0x00000400ff113b82 */ /* 0x000e220000000800 */
[----:B--2---:R-:W-:Y:S02]  /*0480*/  @P3 IMAD.MOV.U32 R8, RZ, RZ, R5 ;  /* 0x000000ffff083224 */ /* 0x004fe400078e0005 */
[----:B------:R-:W-:Y:S01]  /*0490*/  @!UP0 UMOV UR6, 0x400 ;  /* 0x0000040000068882 */ /* 0x000fe20000000000 */
[----:B------:R-:W-:-:S04]  /*04a0*/  @!UP0 UIADD3 UR4, -UR4, 0x100000, URZ ;  /* 0x0010000004048890 */ /* 0x000fc8000fffe13f */
[----:B------:R-:W-:Y:S02]  /*04b0*/  @!UP0 USHF.L.U32 UR5, UR4, 0xb, URZ ;  /* 0x0000000b04058899 */ /* 0x000fe4000800063f */
[----:B------:R-:W-:Y:S01]  /*04c0*/  @!UP0 USHF.L.U32 UR4, UR4, 0x1, URZ ;  /* 0x0000000104048899 */ /* 0x000fe2000800063f */
[----:B------:R-:W-:Y:S01]  /*04d0*/  @P3 IMAD.MOV.U32 R9, RZ, RZ, RZ ;  /* 0x000000ffff093224 */ /* 0x000fe200078e00ff */
[----:B------:R-:W1:Y:S08]  /*04e0*/  @!UP0 S2UR UR7, SR_CgaCtaId ;  /* 0x00000000000789c3 */ /* 0x000e700000008800 */
[----:B------:R-:W2:Y:S01]  /*04f0*/  @!P3 LDC R11, c[0x0][0xc] ;  /* 0x00000300ff0bbb82 */ /* 0x000ea20000000800 */
[----:B0-----:R-:W-:Y:S01]  /*0500*/  @P3 IMAD.WIDE.U32 R16, R6, R17, R8 ;  /* 0x0000001106103225 */ /* 0x001fe200078e0008 */
[----:B-1----:R-:W-:Y:S01]  /*0510*/  @!UP0 ULEA UR8, UR7, UR6, 0x18 ;  /* 0x0000000607088291 */ /* 0x002fe2000f8ec03f */
[----:B------:R-:W-:-:S02]  /*0520*/  VOTEU.ALL UP0, P0 ;  /* 0x00000000003f7886 */ /* 0x000fc40000000000 */
[----:B------:R-:W-:Y:S01]  /*0530*/  ULDC UR6, c[0x0][0xc] ;  /* 0x0000030000067ab9 */ /* 0x000fe20000000800 */
[----:B------:R-:W-:Y:S01]  /*0540*/  ISETP.EQ.OR P0, PT, R0, RZ, !P1 ;  /* 0x000000ff0000720c */ /* 0x000fe20004f02670 */
[----:B------:R-:W-:-:S03]  /*0550*/  ULDC UR7, c[0x0][0x10] ;  /* 0x0000040000077ab9 */ /* 0x000fc60000000800 */
[C---:B------:R-:W-:Y:S01]  /*0560*/  ISETP.EQ.AND P0, PT, R10.reuse, RZ, P0 ;  /* 0x000000ff0a00720c */ /* 0x040fe20000702270 */
[----:B------:R-:W-:Y:S02]  /*0570*/  VIADD R10, R10, 0xffffffff ;  /* 0xffffffff0a0a7836 */ /* 0x000fe40000000000 */
[----:B--2---:R-:W-:Y:S01]  /*0580*/  @!P3 IMAD.WIDE.U32 R8, R11, R5, R6 ;  /* 0x000000050b08b225 */ /* 0x004fe200078e0006 */
[----:B------:R-:W0:Y:S02]  /*0590*/  FENCE.VIEW.ASYNC.S ;  /* 0x00000000000073c6 */ /* 0x000e240000000000 */
[----:B0-----:R-:W3:Y:S01]  /*05a0*/  @!UP0 SYNCS.EXCH.64 URZ, [UR8+0x80], UR4 ;  /* 0x00008004083f85b2 */ /* 0x001ee20008000100 */
[----:B------:R-:W-:Y:S01]  /*05b0*/  SEL R18, RZ, 0x1, !P0 ;  /* 0x00000001ff127807 */ /* 0x000fe20004000000 */
[----:B------:R-:W-:Y:S01]  /*05c0*/  @P3 IMAD.MOV.U32 R11, RZ, RZ, RZ ;  /* 0x000000ffff0b3224 */ /* 0x000fe200078e00ff */
[----:B------:R-:W-:Y:S01]  /*05d0*/  ISETP.GE.U32.AND P1, PT, R10, 0x2, PT ;  /* 0x000000020a00780c */ /* 0x000fe20003f26070 */
[----:B------:R-:W-:-:S02]  /*05e0*/  @!P3 IMAD.MOV.U32 R16, RZ, RZ, R8 ;  /* 0x000000ffff10b224 */ /* 0x000fc400078e0008 */
[----:B------:R-:W-:Y:S01]  /*05f0*/  @P3 IMAD.IADD R17, R17, 0x1, R11 ;  /* 0x0000000111113824 */ /* 0x000fe200078e020b */
[----:B------:R-:W-:Y:S01]  /*0600*/  SEL R18, R18, 0x2, P1 ;  /* 0x0000000212127807 */ /* 0x000fe20000800000 */
[----:B------:R-:W-:Y:S01]  /*0610*/  @!P3 IMAD.MOV.U32 R17, RZ, RZ, R9 ;  /* 0x000000ffff11b224 */ /* 0x000fe200078e0009 */
[----:B------:R0:W3:Y:S01]  /*0620*/  @!UP1 SYNCS.EXCH.64 URZ, [UR8+0x88], UR4 ;  /* 0x00008804083f95b2 */ /* 0x0000e20008000100 */
[----:B------:R-:W-:Y:S01]  /*0630*/  NOP ;  /* 0x0000000000007918 */ /* 0x000fe20000000000 */
[----:B0-----:R-:W-:-:S03]  /*0640*/  UIMAD.WIDE.U32 UR4, UR6, UR7, URZ ;  /* 0x00000007060472a5 */ /* 0x001fc6000f8e003f */
[----:B------:R-:W-:Y:S02]  /*0650*/  ULDC UR6, c[0x0][0x14] ;  /* 0x0000050000067ab9 */ /* 0x000fe40000000800 */
[----:B------:R-:W-:Y:S02]  /*0660*/  UIMAD.WIDE.U32 UR36, UR4, UR6, URZ ;  /* 0x00000006042472a5 */ /* 0x000fe4000f8e003f */
[----:B------:R-:W-:-:S04]  /*0670*/  UIMAD UR42, UR5, UR6, URZ ;  /* 0x00000006052a72a4 */ /* 0x000fc8000f8e023f */
[----:B------:R-:W-:Y:S01]  /*0680*/  UIADD3 UR42, UR37, UR42, URZ ;  /* 0x0000002a252a7290 */ /* 0x000fe2000fffe03f */
[----:B---34-:R-:W-:Y:S06]  /*0690*/  BAR.SYNC.DEFER_BLOCKING 0x0 ;  /* 0x0000000000007b1d */ /* 0x018fec0000010000 */
[----:B------:R-:W-:Y:S05]  /*06a0*/  @!P2 BRA `(.L_x_3) ;  /* 0x0000005c00c4a947 */ /* 0x000fea0003800000 */
[----:B------:R-:W-:-:S13]  /*06b0*/  ISETP.GT.U32.AND P0, PT, R10, 0x1, PT ;  /* 0x000000010a00780c */ /* 0x000fda0003f04070 */
[----:B------:R-:W-:Y:S05]  /*06c0*/  @P0 EXIT ;  /* 0x000000000000094d */ /* 0x000fea0003800000 */
[----:B------:R-:W-:Y:S01]  /*06d0*/  ULDC.64 UR4, c[0x0][0x650] ;  /* 0x0001940000047ab9 */ /* 0x000fe20000000a00 */
[----:B------:R-:W-:Y:S01]  /*06e0*/  PRMT R0, RZ, 0x7610, R0 ;  /* 0x00007610ff007816 */ /* 0x000fe20000000000 */
[----:B------:R-:W-:Y:S01]  /*06f0*/  IMAD.MOV.U32 R101, RZ, RZ, -0x1 ;  /* 0xffffffffff657424 */ /* 0x000fe200078e00ff */
[----:B------:R-:W-:Y:S01]  /*0700*/  ISETP.GE.U32.AND P0, PT, R16, UR4, PT ;  /* 0x0000000410007c0c */ /* 0x000fe2000bf06070 */
[----:B------:R-:W-:Y:S02]  /*0710*/  IMAD.MOV.U32 R100, RZ, RZ, -0x1 ;  /* 0xffffffffff647424 */ /* 0x000fe400078e00ff */
[----:B------:R-:W-:Y:S01]  /*0720*/  IMAD.MOV.U32 R99, RZ, RZ, -0x1 ;  /* 0xffffffffff637424 */ /* 0x000fe200078e00ff */
[----:B------:R-:W-:-:S13]  /*0730*/  ISETP.GE.U32.AND.EX P0, PT, R17, UR5, PT, P0 ;  /* 0x0000000511007c0c */ /* 0x000fda000bf06100 */
[----:B------:R-:W-:Y:S05]  /*0740*/  @P0 BRA `(.L_x_4) ;  /* 0x0000000400540947 */ /* 0x000fea0003800000 */
[----:B------:R-:W0:Y:S01]  /*0750*/  LDC.64 R20, c[0x0][0x628] ;  /* 0x00018a00ff147b82 */ /* 0x000e220000000a00 */
[----:B------:R-:W-:Y:S02]  /*0760*/  IMAD.MOV.U32 R8, RZ, RZ, R16 ;  /* 0x000000ffff087224 */ /* 0x000fe400078e0010 */
[----:B------:R-:W-:-:S05]  /*0770*/  IMAD.MOV.U32 R9, RZ, RZ, R17 ;  /* 0x000000ffff097224 */ /* 0x000fca00078e0011 */
[----:B------:R-:W1:Y:S08]  /*0780*/  LDC R0, c[0x0][0x630] ;  /* 0x00018c00ff007b82 */ /* 0x000e700000000800 */
[----:B------:R-:W2:Y:S01]  /*0790*/  LDC.64 R22, c[0x0][0x620] ;  /* 0x00018800ff167b82 */ /* 0x000ea20000000a00 */
[----:B0-----:R-:W-:-:S04]  /*07a0*/  ISETP.NE.U32.AND P0, PT, R20, RZ, PT ;  /* 0x000000ff1400720c */ /* 0x001fc80003f05070 */
[----:B------:R-:W-:-:S13]  /*07b0*/  ISETP.NE.AND.EX P0, PT, R21, RZ, PT, P0 ;  /* 0x000000ff1500720c */ /* 0x000fda0003f05300 */
[----:B-12---:R-:W-:Y:S05]  /*07c0*/  @!P0 BRA `(.L_x_5) ;  /* 0x0000000000288947 */ /* 0x006fea0003800000 */
[----:B------:R-:W0:Y:S02]  /*07d0*/  LDC R13, c[0x0][0x634] ;  /* 0x00018d00ff0d7b82 */ /* 0x000e240000000800 */
[----:B0-----:R-:W-:-:S05]  /*07e0*/  IADD3 R13, P0, R16, R13, RZ ;  /* 0x0000000d100d7210 */ /* 0x001fca0007f1e0ff */
[----:B------:R-:W-:-:S04]  /*07f0*/  IMAD.X R15, RZ, RZ, R17, P0 ;  /* 0x000000ffff0f7224 */ /* 0x000fc800000e0611 */
[----:B------:R-:W-:-:S04]  /*0800*/  IMAD.WIDE.U32 R8, R15, R20, RZ ;  /* 0x000000140f087225 */ /* 0x000fc800078e00ff */
[----:B------:R-:W-:-:S04]  /*0810*/  IMAD.WIDE.U32 R10, P0, R13, R21, R8 ;  /* 0x000000150d0a7225 */ /* 0x000fc80007800008 */
[----:B------:R-:W-:-:S04]  /*0820*/  IMAD.WIDE.U32 R8, R13, R20, RZ ;  /* 0x000000140d087225 */ /* 0x000fc800078e00ff */
[----:B------:R-:W-:Y:S01]  /*0830*/  IMAD.X R13, RZ, RZ, RZ, P0 ;  /* 0x000000ffff0d7224 */ /* 0x000fe200000e06ff */
[----:B------:R-:W-:Y:S01]  /*0840*/  IADD3 RZ, P0, R9, R10, RZ ;  /* 0x0000000a09ff7210 */ /* 0x000fe20007f1e0ff */
[----:B------:R-:W-:-:S04]  /*0850*/  IMAD.MOV.U32 R12, RZ, RZ, R11 ;  /* 0x000000ffff0c7224 */ /* 0x000fc800078e000b */
[----:B------:R-:W-:-:S08]  /*0860*/  IMAD.WIDE.U32.X R8, R15, R21, R12, P0 ;  /* 0x000000150f087225 */ /* 0x000fd000000e040c */
.L_x_5:
[-CC-:B------:R-:W-:Y:S01]  /*0870*/  SHF.R.U64 R99, R8, R0.reuse, R9.reuse ;  /* 0x0000000008637219 */ /* 0x180fe20000001209 */
[----:B------:R-:W0:Y:S01]  /*0880*/  LDC R12, c[0x0][0x618] ;  /* 0x00018600ff0c7b82 */ /* 0x000e220000000800 */
[----:B------:R-:W-:Y:S01]  /*0890*/  SHF.R.U32.HI R7, RZ, R0, R9 ;  /* 0x00000000ff077219 */ /* 0x000fe20000011609 */
[----:B------:R-:W-:Y:S01]  /*08a0*/  ULDC UR4, c[0x0][0x150] ;  /* 0x0000540000047ab9 */ /* 0x000fe20000000800 */
[----:B------:R-:W-:Y:S02]  /*08b0*/  IADD3 R11, P0, RZ, -R99, RZ ;  /* 0x80000063ff0b7210 */ /* 0x000fe40007f1e0ff */
[----:B------:R-:W-:-:S03]  /*08c0*/  I2FP.F32.U32 R0, R6 ;  /* 0x0000000600007245 */ /* 0x000fc60000201000 */
[----:B------:R-:W1:Y:S01]  /*08d0*/  LDC.64 R30, c[0x0][0x640] ;  /* 0x00019000ff1e7b82 */ /* 0x000e620000000a00 */
[----:B------:R-:W-:Y:S02]  /*08e0*/  IMAD.X R13, RZ, RZ, ~R7, P0 ;  /* 0x000000ffff0d7224 */ /* 0x000fe400000e0e07 */
[----:B------:R-:W-:Y:S01]  /*08f0*/  FMUL R0, R0, UR4 ;  /* 0x0000000400007c20 */ /* 0x000fe20008400000 */
[----:B------:R-:W-:Y:S01]  /*0900*/  IMAD.WIDE.U32 R8, R11, R22, R16 ;  /* 0x000000160b087225 */ /* 0x000fe200078e0010 */
[----:B------:R-:W-:-:S03]  /*0910*/  ULDC UR4, c[0x0][0x154] ;  /* 0x0000550000047ab9 */ /* 0x000fc60000000800 */
[----:B------:R-:W-:Y:S01]  /*0920*/  IMAD R10, R13, R22, RZ ;  /* 0x000000160d0a7224 */ /* 0x000fe200078e02ff */
[----:B------:R-:W2:Y:S01]  /*0930*/  LDC R7, c[0x0][0x144] ;  /* 0x00005100ff077b82 */ /* 0x000ea20000000800 */
[----:B------:R-:W3:Y:S02]  /*0940*/  F2I.U32.TRUNC.NTZ R0, R0 ;  /* 0x0000000000007305 */ /* 0x000ee4000020f000 */
[----:B------:R-:W-:-:S04]  /*0950*/  IMAD R11, R11, R23, R10 ;  /* 0x000000170b0b7224 */ /* 0x000fc800078e020a */
[----:B------:R-:W-:Y:S01]  /*0960*/  IMAD.IADD R9, R9, 0x1, R11 ;  /* 0x0000000109097824 */ /* 0x000fe200078e020b */
[----:B------:R-:W4:Y:S01]  /*0970*/  LDC R24, c[0x0][0x608] ;  /* 0x00018200ff187b82 */ /* 0x000f220000000800 */
[----:B------:R-:W-:-:S03]  /*0980*/  IMAD.MOV.U32 R11, RZ, RZ, -0x1 ;  /* 0xffffffffff0b7424 */ /* 0x000fc600078e00ff */
[-CC-:B0-----:R-:W-:Y:S02]  /*0990*/  SHF.R.U64 R22, R8, R12.reuse, R9.reuse ;  /* 0x0000000c08167219 */ /* 0x181fe40000001209 */
[----:B------:R-:W-:Y:S02]  /*09a0*/  I2FP.F32.U32 R8, R5 ;  /* 0x0000000500087245 */ /* 0x000fe40000201000 */
[----:B------:R-:W0:Y:S01]  /*09b0*/  LDC R28, c[0x0][0x658] ;  /* 0x00019600ff1c7b82 */ /* 0x000e220000000800 */
[----:B-1----:R-:W-:Y:S01]  /*09c0*/  ISETP.NE.U32.AND P0, PT, R30, RZ, PT ;  /* 0x000000ff1e00720c */ /* 0x002fe20003f05070 */
[----:B---3--:R-:W-:Y:S02]  /*09d0*/  IMAD.MOV R10, RZ, RZ, -R0 ;  /* 0x000000ffff0a7224 */ /* 0x008fe400078e0a00 */
[----:B------:R-:W-:Y:S01]  /*09e0*/  FMUL R8, R8, UR4 ;  /* 0x0000000408087c20 */ /* 0x000fe20008400000 */
[----:B------:R-:W-:Y:S02]  /*09f0*/  SHF.R.U32.HI R9, RZ, R12, R9 ;  /* 0x0000000cff097219 */ /* 0x000fe40000011609 */
[----:B------:R-:W-:Y:S01]  /*0a00*/  ISETP.NE.AND.EX P0, PT, R31, RZ, PT, P0 ;  /* 0x000000ff1f00720c */ /* 0x000fe20003f05300 */
[----:B------:R1:W3:Y:S01]  /*0a10*/  F2I.U32.TRUNC.NTZ R15, R8 ;  /* 0x00000008000f7305 */ /* 0x0002e2000020f000 */
[----:B------:R-:W1:Y:S01]  /*0a20*/  LDC R20, c[0x0][0x148] ;  /* 0x00005200ff147b82 */ /* 0x000e620000000800 */
[----:B--2---:R-:W-:-:S07]  /*0a30*/  IMAD R0, R7, R10, R6 ;  /* 0x0000000a07007224 */ /* 0x004fce00078e0206 */
[----:B------:R-:W2:Y:S01]  /*0a40*/  LDC R26, c[0x0][0x600] ;  /* 0x00018000ff1a7b82 */ /* 0x000ea20000000800 */
[-CC-:B----4-:R-:W-:Y:S02]  /*0a50*/  SHF.R.U64 R32, R22, R24.reuse, R9.reuse ;  /* 0x0000001816207219 */ /* 0x190fe40000001209 */
[----:B------:R-:W-:Y:S01]  /*0a60*/  SHF.R.U32.HI R7, RZ, R24, R9 ;  /* 0x00000018ff077219 */ /* 0x000fe20000011609 */
[----:B------:R-:W-:-:S04]  /*0a70*/  IMAD.MOV.U32 R9, RZ, RZ, 0x1 ;  /* 0x00000001ff097424 */ /* 0x000fc800078e00ff */
[----:B------:R-:W4:Y:S01]  /*0a80*/  LDC R21, c[0x0][0x648] ;  /* 0x00019200ff157b82 */ /* 0x000f220000000800 */
[-C--:B0-----:R-:W-:Y:S02]  /*0a90*/  SHF.L.U32 R6, R11, R28.reuse, RZ ;  /* 0x0000001c0b067219 */ /* 0x081fe400000006ff */
[--C-:B------:R-:W-:Y:S02]  /*0aa0*/  SHF.R.U64 R24, R32, R28, R7.reuse ;  /* 0x0000001c20187219 */ /* 0x100fe40000001207 */
[----:B------:R-:W-:Y:S02]  /*0ab0*/  LOP3.LUT R13, RZ, R6, RZ, 0x33, !PT ;  /* 0x00000006ff0d7212 */ /* 0x000fe400078e33ff */
[-C--:B------:R-:W-:Y:S01]  /*0ac0*/  SHF.R.U32.HI R7, RZ, R28.reuse, R7 ;  /* 0x0000001cff077219 */ /* 0x080fe20000011607 */
[----:B------:R-:W0:Y:S01]  /*0ad0*/  LDC R23, c[0x0][0x638] ;  /* 0x00018e00ff177b82 */ /* 0x000e220000000800 */
[----:B------:R-:W-:Y:S01]  /*0ae0*/  SHF.L.U32 R12, R9, R28, RZ ;  /* 0x0000001c090c7219 */ /* 0x000fe200000006ff */
[----:B------:R-:W-:-:S06]  /*0af0*/  IMAD.MOV.U32 R6, RZ, RZ, R24 ;  /* 0x000000ffff067224 */ /* 0x000fcc00078e0018 */
[----:B------:R-:W0:Y:S01]  /*0b00*/  LDC R101, c[0x0][0x610] ;  /* 0x00018400ff657b82 */ /* 0x000e220000000800 */
[----:B-1-3--:R-:W-:Y:S05]  /*0b10*/  @!P0 BRA `(.L_x_6) ;  /* 0x0000000000288947 */ /* 0x00afea0003800000 */
[----:B------:R-:W1:Y:S02]  /*0b20*/  LDC R11, c[0x0][0x64c] ;  /* 0x00019300ff0b7b82 */ /* 0x000e640000000800 */
[----:B-1----:R-:W-:-:S05]  /*0b30*/  IADD3 R11, P0, R24, R11, RZ ;  /* 0x0000000b180b7210 */ /* 0x002fca0007f1e0ff */
        /* <DEDUP_REMOVED lines=8> */
.L_x_6:
[----:B----4-:R-:W-:Y:S01]  /*0bc0*/  SHF.R.U64 R6, R6, R21, R7 ;  /* 0x0000001506067219 */ /* 0x010fe20000001207 */
[----:B--2---:R-:W-:Y:S01]  /*0bd0*/  VIADD R7, R26, 0xffffffff ;  /* 0xffffffff1a077836 */ /* 0x004fe20000000000 */
[----:B------:R-:W-:Y:S01]  /*0be0*/  LOP3.LUT R13, R32, R13, RZ, 0xc0, !PT ;  /* 0x0000000d200d7212 */ /* 0x000fe200078ec0ff */
[----:B------:R-:W-:Y:S02]  /*0bf0*/  IMAD.MOV R15, RZ, RZ, -R15 ;  /* 0x000000ffff0f7224 */ /* 0x000fe400078e0a0f */
[----:B------:R-:W-:Y:S02]  /*0c00*/  IMAD.MOV R8, RZ, RZ, -R6 ;  /* 0x000000ffff087224 */ /* 0x000fe400078e0a06 */
[----:B------:R-:W-:Y:S01]  /*0c10*/  IMAD R13, R12, R6, R13 ;  /* 0x000000060c0d7224 */ /* 0x000fe200078e020d */
[----:B------:R-:W-:Y:S01]  /*0c20*/  LOP3.LUT R6, R22, R7, RZ, 0xc0, !PT ;  /* 0x0000000716067212 */ /* 0x000fe200078ec0ff */
[----:B------:R-:W-:Y:S02]  /*0c30*/  @P3 IMAD R0, R20, R15, R5 ;  /* 0x0000000f14003224 */ /* 0x000fe400078e0205 */
[----:B0-----:R-:W-:-:S02]  /*0c40*/  IMAD R5, R8, R23, R24 ;  /* 0x0000001708057224 */ /* 0x001fc400078e0218 */
[----:B------:R-:W-:Y:S02]  /*0c50*/  IMAD R101, R13, R101, R0 ;  /* 0x000000650d657224 */ /* 0x000fe400078e0200 */
[----:B------:R-:W-:Y:S02]  /*0c60*/  IMAD R6, R5, R26, R6 ;  /* 0x0000001a05067224 */ /* 0x000fe400078e0206 */
[----:B------:R-:W-:-:S03]  /*0c70*/  IMAD.MOV.U32 R0, RZ, RZ, 0x1 ;  /* 0x00000001ff007424 */ /* 0x000fc600078e00ff */
[----:B------:R-:W-:Y:S02]  /*0c80*/  SEL R100, R6, R101, !P3 ;  /* 0x0000006506647207 */ /* 0x000fe40005800000 */
[----:B------:R-:W-:-:S07]  /*0c90*/  SEL R101, R101, R6, !P3 ;  /* 0x0000000665657207 */ /* 0x000fce0005800000 */
.L_x_4:
[----:B------:R-:W-:-:S08]  /*0ca0*/  NOP ;  /* 0x0000000000007918 */ /* 0x000fd00000000000 */
[----:B------:R-:W0:Y:S02]  /*0cb0*/  USETMAXREG.TRY_ALLOC.CTAPOOL UP0, 0xe8 ;  /* 0x000000e8000079c8 */ /* 0x000e240008000600 */
[----:B0-----:R-:W-:-:S13]  /*0cc0*/  PLOP3.LUT P0, PT, PT, PT, UP0, 0x80, 0x0 ;  /* 0x000000000000781c */ /* 0x001fda0003f0f008 */
[----:B------:R-:W-:Y:S05]  /*0cd0*/  @!P0 BRA `(.L_x_4) ;  /* 0xfffffffc00f08947 */ /* 0x000fea000383ffff */
[----:B------:R-:W-:Y:S01]  /*0ce0*/  ULDC.64 UR4, c[0x0][0x598] ;  /* 0x0001660000047ab9 */ /* 0x000fe20000000a00 */
[----:B------:R-:W-:Y:S01]  /*0cf0*/  ULDC.64 UR38, c[0x0][0x208] ;  /* 0x0000820000267ab9 */ /* 0x000fe20000000a00 */
[----:B------:R-:W-:-:S04]  /*0d00*/  ISETP.NE.U32.AND P0, PT, RZ, UR4, PT ;  /* 0x00000004ff007c0c */ /* 0x000fc8000bf05070 */
[----:B------:R-:W-:-:S13]  /*0d10*/  ISETP.NE.AND.EX P0, PT, RZ, UR5, PT, P0 ;  /* 0x00000005ff007c0c */ /* 0x000fda000bf05300 */
[----:B------:R-:W-:Y:S05]  /*0d20*/  @!P0 BRA `(.L_x_7) ;  /* 0x00000000001c8947 */ /* 0x000fea0003800000 */
[----:B------:R-:W0:Y:S02]  /*0d30*/  LDC.64 R6, c[0x0][0x598] ;  /* 0x00016600ff067b82 */ /* 0x000e240000000a00 */
[----:B0-----:R-:W2:Y:S02]  /*0d40*/  LDG.E.64 R6, desc[UR38][R6.64] ;  /* 0x0000002606067981 */ /* 0x001ea4000c1e1b00 */
[----:B--2---:R-:W-:-:S04]  /*0d50*/  ISETP.NE.U32.AND P0, PT, R6, RZ, PT ;  /* 0x000000ff0600720c */ /* 0x004fc80003f05070 */
[----:B------:R-:W-:-:S13]  /*0d60*/  ISETP.NE.AND.EX P0, PT, R7, RZ, PT, P0 ;  /* 0x000000ff0700720c */ /* 0x000fda0003f05300 */
[----:B------:R-:W-:Y:S05]  /*0d70*/  @!P0 BRA `(.L_x_7) ;  /* 0x0000000000088947 */ /* 0x000fea0003800000 */
[----:B------:R0:W5:Y:S01]  /*0d80*/  LD.E R19, desc[UR38][R6.64] ;  /* 0x0000002606137980 */ /* 0x000162000c101900 */
[----:B------:R-:W-:Y:S05]  /*0d90*/  BRA `(.L_x_8) ;  /* 0x0000000000247947 */ /* 0x000fea0003800000 */
.L_x_7:
[----:B------:R-:W-:Y:S02]  /*0da0*/  ULDC.64 UR4, c[0x0][0x588] ;  /* 0x0001620000047ab9 */ /* 0x000fe40000000a00 */
[----:B------:R-:W-:-:S04]  /*0db0*/  ISETP.NE.U32.AND P0, PT, RZ, UR4, PT ;  /* 0x00000004ff007c0c */ /* 0x000fc8000bf05070 */
[----:B------:R-:W-:-:S13]  /*0dc0*/  ISETP.NE.AND.EX P0, PT, RZ, UR5, PT, P0 ;  /* 0x00000005ff007c0c */ /* 0x000fda000bf05300 */
[----:B------:R-:W-:Y:S05]  /*0dd0*/  @!P0 BRA `(.L_x_9) ;  /* 0x00000000000c8947 */ /* 0x000fea0003800000 */
[----:B------:R-:W0:Y:S02]  /*0de0*/  LDC.64 R6, c[0x0][0x588] ;  /* 0x00016200ff067b82 */ /* 0x000e240000000a00 */
[----:B0-----:R1:W5:Y:S01]  /*0df0*/  LDG.E R19, desc[UR38][R6.64] ;  /* 0x0000002606137981 */ /* 0x001362000c1e1900 */
[----:B------:R-:W-:Y:S05]  /*0e00*/  BRA `(.L_x_8) ;  /* 0x0000000000087947 */ /* 0x000fea0003800000 */
.L_x_9:
[----:B------:R-:W-:Y:S02]  /*0e10*/  ULDC UR4, c[0x0][0x580] ;  /* 0x0001600000047ab9 */ /* 0x000fe40000000800 */
[----:B------:R-:W-:-:S07]  /*0e20*/  IMAD.U32 R19, RZ, RZ, UR4 ;  /* 0x00000004ff137e24 */ /* 0x000fce000f8e00ff */
.L_x_8:
[----:B------:R-:W-:Y:S02]  /*0e30*/  ULDC.64 UR4, c[0x0][0x5a0] ;  /* 0x0001680000047ab9 */ /* 0x000fe40000000a00 */
[----:B------:R-:W-:-:S04]  /*0e40*/  ISETP.NE.U32.AND P0, PT, RZ, UR4, PT ;  /* 0x00000004ff007c0c */ /* 0x000fc8000bf05070 */
[----:B------:R-:W-:-:S13]  /*0e50*/  ISETP.NE.AND.EX P0, PT, RZ, UR5, PT, P0 ;  /* 0x00000005ff007c0c */ /* 0x000fda000bf05300 */
[----:B------:R-:W-:Y:S05]  /*0e60*/  @!P0 BRA `(.L_x_10) ;  /* 0x00000000001c8947 */ /* 0x000fea0003800000 */
[----:B01----:R-:W0:Y:S02]  /*0e70*/  LDC.64 R6, c[0x0][0x5a0] ;  /* 0x00016800ff067b82 */ /* 0x003e240000000a00 */
[----:B0-----:R-:W2:Y:S02]  /*0e80*/  LDG.E.64 R6, desc[UR38][R6.64] ;  /* 0x0000002606067981 */ /* 0x001ea4000c1e1b00 */
[----:B--2---:R-:W-:-:S04]  /*0e90*/  ISETP.NE.U32.AND P0, PT, R6, RZ, PT ;  /* 0x000000ff0600720c */ /* 0x004fc80003f05070 */
[----:B------:R-:W-:-:S13]  /*0ea0*/  ISETP.NE.AND.EX P0, PT, R7, RZ, PT, P0 ;  /* 0x000000ff0700720c */ /* 0x000fda0003f05300 */
[----:B------:R-:W-:Y:S05]  /*0eb0*/  @!P0 BRA `(.L_x_10) ;  /* 0x0000000000088947 */ /* 0x000fea0003800000 */
[----:B------:R0:W5:Y:S01]  /*0ec0*/  LD.E R88, desc[UR38][R6.64] ;  /* 0x0000002606587980 */ /* 0x000162000c101900 */
[----:B------:R-:W-:Y:S05]  /*0ed0*/  BRA `(.L_x_11) ;  /* 0x0000000000247947 */ /* 0x000fea0003800000 */
.L_x_10:
[----:B------:R-:W-:Y:S02]  /*0ee0*/  ULDC.64 UR4, c[0x0][0x590] ;  /* 0x0001640000047ab9 */ /* 0x000fe40000000a00 */
[----:B------:R-:W-:-:S04]  /*0ef0*/  ISETP.NE.U32.AND P0, PT, RZ, UR4, PT ;  /* 0x00000004ff007c0c */ /* 0x000fc8000bf05070 */
[----:B------:R-:W-:-:S13]  /*0f00*/  ISETP.NE.AND.EX P0, PT, RZ, UR5, PT, P0 ;  /* 0x00000005ff007c0c */ /* 0x000fda000bf05300 */
[----:B------:R-:W-:Y:S05]  /*0f10*/  @!P0 BRA `(.L_x_12) ;  /* 0x00000000000c8947 */ /* 0x000fea0003800000 */
[----:B------:R-:W2:Y:S02]  /*0f20*/  LDC.64 R88, c[0x0][0x590] ;  /* 0x00016400ff587b82 */ /* 0x000ea40000000a00 */
[----:B--2---:R2:W5:Y:S01]  /*0f30*/  LDG.E R88, desc[UR38][R88.64] ;  /* 0x0000002658587981 */ /* 0x004562000c1e1900 */
[----:B------:R-:W-:Y:S05]  /*0f40*/  BRA `(.L_x_11) ;  /* 0x0000000000087947 */ /* 0x000fea0003800000 */
.L_x_12:
[----:B------:R-:W-:Y:S02]  /*0f50*/  ULDC UR4, c[0x0][0x584] ;  /* 0x0001610000047ab9 */ /* 0x000fe40000000800 */
[----:B------:R-:W-:-:S07]  /*0f60*/  IMAD.U32 R88, RZ, RZ, UR4 ;  /* 0x00000004ff587e24 */ /* 0x000fce000f8e00ff */
.L_x_11:
[----:B------:R-:W-:-:S13]  /*0f70*/  LOP3.LUT P0, RZ, R0, 0xff, RZ, 0xc0, !PT ;  /* 0x000000ff00ff7812 */ /* 0x000fda000780c0ff */
[----:B------:R-:W-:Y:S05]  /*0f80*/  @!P0 EXIT ;  /* 0x000000000000894d */ /* 0x000fea0003800000 */
[----:B------:R-:W3:Y:S01]  /*0f90*/  LDC R90, c[0x0][0x658] ;  /* 0x00019600ff5a7b82 */ /* 0x000ee20000000800 */
[----:B------:R-:W-:Y:S01]  /*0fa0*/  ULDC.64 UR6, c[0x0][0x288] ;  /* 0x0000a20000067ab9 */ /* 0x000fe20000000a00 */
[----:B------:R-:W-:Y:S01]  /*0fb0*/  LOP3.LUT R14, R14, 0x1, RZ, 0xc0, !PT ;  /* 0x000000010e0e7812 */ /* 0x000fe200078ec0ff */
[----:B------:R-:W-:Y:S01]  /*0fc0*/  UIADD3 UR4, UR7, 0x3f, URZ ;  /* 0x0000003f07047890 */ /* 0x000fe2000fffe03f */
[----:B------:R-:W-:Y:S01]  /*0fd0*/  SHF.R.U32.HI R0, RZ, 0x2, R3 ;  /* 0x00000002ff007819 */ /* 0x000fe20000011603 */
[----:B01----:R-:W-:Y:S01]  /*0fe0*/  IMAD.MOV.U32 R7, RZ, RZ, -0x1 ;  /* 0xffffffffff077424 */ /* 0x003fe200078e00ff */
[----:B------:R-:W-:Y:S01]  /*0ff0*/  SHF.R.U32.HI R4, RZ, 0x1, R4 ;  /* 0x00000001ff047819 */ /* 0x000fe20000011604 */
[----:B------:R-:W-:Y:S01]  /*1000*/  USHF.R.S32.HI UR5, URZ, 0x1f, UR4 ;  /* 0x0000001f3f057899 */ /* 0x000fe20008011404 */
[----:B------:R-:W0:Y:S01]  /*1010*/  LDC.64 R92, c[0x0][0x5c8] ;  /* 0x00017200ff5c7b82 */ /* 0x000e220000000a00 */
[----:B------:R-:W-:Y:S01]  /*1020*/  IMAD.SHL.U32 R5, R14, 0x40, RZ ;  /* 0x000000400e057824 */ /* 0x000fe200078e00ff */
[----:B------:R-:W-:Y:S01]  /*1030*/  LOP3.LUT R0, R0, 0x7, RZ, 0xc0, !PT ;  /* 0x0000000700007812 */ /* 0x000fe200078ec0ff */
[----:B------:R-:W-:Y:S01]  /*1040*/  ULEA.HI UR5, UR5, UR4, URZ, 0x6 ;  /* 0x0000000405057291 */ /* 0x000fe2000f8f303f */
[----:B------:R-:W-:Y:S01]  /*1050*/  LOP3.LUT R23, R4, 0x30, RZ, 0xc0, !PT ;  /* 0x0000003004177812 */ /* 0x000fe200078ec0ff */
[----:B------:R-:W-:Y:S01]  /*1060*/  IMAD.MOV.U32 R9, RZ, RZ, 0x1 ;  /* 0x00000001ff097424 */ /* 0x000fe200078e00ff */
[--C-:B------:R-:W-:Y:S01]  /*1070*/  LOP3.LUT R22, R5, 0x40, R0.reuse, 0xe2, !PT ;  /* 0x0000004005167812 */ /* 0x100fe200078ee200 */
[----:B------:R-:W-:Y:S01]  /*1080*/  USHF.R.S32.HI UR43, URZ, 0x6, UR5 ;  /* 0x000000063f2b7899 */ /* 0x000fe20008011405 */
[----:B------:R-:W1:Y:S01]  /*1090*/  LDC R95, c[0x0][0x600] ;  /* 0x00018000ff5f7b82 */ /* 0x000e620000000800 */
[-C--:B------:R-:W-:Y:S01]  /*10a0*/  IADD3 R5, RZ, -R23.reuse, -R0 ;  /* 0x80000017ff057210 */ /* 0x080fe20007ffe800 */
[----:B------:R-:W-:Y:S01]  /*10b0*/  IMAD.U32 R6, RZ, RZ, UR6 ;  /* 0x00000006ff067e24 */ /* 0x000fe2000f8e00ff */
[C---:B--2---:R-:W-:Y:S01]  /*10c0*/  LOP3.LUT R89, R3.reuse, 0x3, RZ, 0xc0, !PT ;  /* 0x0000000303597812 */ /* 0x044fe200078ec0ff */
[----:B------:R-:W-:Y:S01]  /*10d0*/  UISETP.LT.AND UP0, UPT, UR43, 0x1, UPT ;  /* 0x000000012b00788c */ /* 0x000fe2000bf01270 */
[----:B------:R-:W-:Y:S01]  /*10e0*/  LOP3.LUT R94, R3, 0x80, RZ, 0xc0, !PT ;  /* 0x00000080035e7812 */ /* 0x000fe200078ec0ff */
[----:B------:R-:W-:Y:S01]  /*10f0*/  IMAD R5, R14, -0x40, R5 ;  /* 0xffffffc00e057824 */ /* 0x000fe200078e0205 */
[----:B------:R-:W-:Y:S01]  /*1100*/  ULDC UR4, c[0x0][0x284] ;  /* 0x0000a10000047ab9 */ /* 0x000fe20000000800 */
[-C--:B---3--:R-:W-:Y:S01]  /*1110*/  SHF.L.U32 R7, R7, R90.reuse, RZ ;  /* 0x0000005a07077219 */ /* 0x088fe200000006ff */
[----:B------:R-:W-:Y:S01]  /*1120*/  USEL UR44, UR43, 0x1, UP0 ;  /* 0x000000012b2c7887 */ /* 0x000fe20008000000 */
[----:B------:R-:W-:Y:S01]  /*1130*/  LOP3.LUT R22, R22, R23, RZ, 0xfc, !PT ;  /* 0x0000001716167212 */ /* 0x000fe200078efcff */
[----:B------:R-:W-:Y:S01]  /*1140*/  IMAD R89, R89, -0x2, R6 ;  /* 0xfffffffe59597824 */ /* 0x000fe200078e0206 */
[----:B------:R-:W-:Y:S01]  /*1150*/  SHF.L.U32 R90, R9, R90, RZ ;  /* 0x0000005a095a7219 */ /* 0x000fe200000006ff */
[----:B------:R-:W-:Y:S01]  /*1160*/  VIADD R97, R5, UR4 ;  /* 0x0000000405617c36 */ /* 0x000fe20008000000 */
[----:B------:R-:W-:Y:S01]  /*1170*/  LOP3.LUT R98, R18, 0x1, RZ, 0xfc, !PT ;  /* 0x0000000112627812 */ /* 0x000fe200078efcff */
[----:B------:R-:W-:Y:S01]  /*1180*/  IMAD.MOV.U32 R23, RZ, RZ, RZ ;  /* 0x000000ffff177224 */ /* 0x000fe200078e00ff */
[C---:B0-----:R-:W-:Y:S01]  /*1190*/  SHF.L.U64.HI R91, R92.reuse, 0x3, R93 ;  /* 0x000000035c5b7819 */ /* 0x041fe2000001025d */
[----:B------:R-:W-:Y:S01]  /*11a0*/  IMAD.SHL.U32 R92, R92, 0x8, RZ ;  /* 0x000000085c5c7824 */ /* 0x000fe200078e00ff */
[----:B------:R-:W-:Y:S01]  /*11b0*/  SHF.R.U32.HI R94, RZ, 0x7, R94 ;  /* 0x00000007ff5e7819 */ /* 0x000fe2000001165e */
[----:B------:R-:W-:Y:S01]  /*11c0*/  IMAD.SHL.U32 R93, R3, 0x2, RZ ;  /* 0x00000002035d7824 */ /* 0x000fe200078e00ff */
[----:B------:R-:W-:Y:S01]  /*11d0*/  LOP3.LUT R96, RZ, R7, RZ, 0x33, !PT ;  /* 0x00000007ff607212 */ /* 0x000fe200078e33ff */
[----:B------:R-:W-:Y:S01]  /*11e0*/  UIADD3 UR44, UR43, -UR44, URZ ;  /* 0x8000002c2b2c7290 */ /* 0x000fe2000fffe03f */
[----:B------:R-:W-:Y:S01]  /*11f0*/  UMOV UR40, URZ ;  /* 0x0000003f00287c82 */ /* 0x000fe20008000000 */
[----:B-1----:R-:W-:Y:S01]  /*1200*/  VIADD R95, R95, 0xffffffff ;  /* 0xffffffff5f5f7836 */ /* 0x002fe20000000000 */
[----:B------:R-:W-:-:S09]  /*1210*/  UMOV UR41, URZ ;  /* 0x0000003f00297c82 */ /* 0x000fd20008000000 */
.L_x_158:
[----:B0-----:R-:W0:Y:S01]  /*1220*/  SHFL.IDX PT, R0, R94, RZ, 0x1f ;  /* 0x00001fff5e007589 */ /* 0x001e2200000e0000 */
[----:B-1----:R-:W1:Y:S01]  /*1230*/  S2UR UR7, SR_CgaCtaId ;  /* 0x00000000000779c3 */ /* 0x002e620000008800 */
[----:B------:R-:W-:Y:S01]  /*1240*/  UMOV UR6, 0x400 ;  /* 0x0000040000067882 */ /* 0x000fe20000000000 */
[----:B0-----:R-:W-:Y:S01]  /*1250*/  R2UR UR4, R0 ;  /* 0x00000000000472ca */ /* 0x001fe200000e0000 */
[----:B-1----:R-:W-:-:S12]  /*1260*/  ULEA UR46, UR7, UR6, 0x18 ;  /* 0x00000006072e7291 */ /* 0x002fd8000f8ec03f */
[----:B------:R-:W-:-:S04]  /*1270*/  ULEA.HI UR5, UR4, UR4, URZ, 0x1 ;  /* 0x0000000404057291 */ /* 0x000fc8000f8f083f */
[----:B------:R-:W-:-:S04]  /*1280*/  ULOP3.LUT UR5, UR5, 0x7fffe, URZ, 0xc0, !UPT ;  /* 0x0007fffe05057892 */ /* 0x000fc8000f8ec03f */
[----:B------:R-:W-:-:S03]  /*1290*/  UIADD3 UR5, UR4, -UR5, URZ ;  /* 0x8000000504057290 */ /* 0x000fc6000fffe03f */
[----:B------:R-:W-:Y:S01]  /*12a0*/  ULDC UR4, c[0x0][0x28c] ;  /* 0x0000a30000047ab9 */ /* 0x000fe20000000800 */
[----:B------:R-:W-:Y:S01]  /*12b0*/  ULEA UR5, UR5, UR46, 0xd ;  /* 0x0000002e05057291 */ /* 0x000fe2000f8e683f */
[----:B------:R-:W-:-:S03]  /*12c0*/  ISETP.LT.AND P0, PT, RZ, UR4, PT ;  /* 0x00000004ff007c0c */ /* 0x000fc6000bf01270 */
[----:B------:R-:W-:-:S04]  /*12d0*/  UIADD3 UR5, UR5, 0x180, URZ ;  /* 0x0000018005057890 */ /* 0x000fc8000fffe03f */
[----:B------:R-:W-:-:S04]  /*12e0*/  USHF.R.U32.HI UR5, URZ, 0x4, UR5 ;  /* 0x000000043f057899 */ /* 0x000fc80008011605 */
[----:B------:R-:W-:Y:S02]  /*12f0*/  ULOP3.LUT UR45, UR5, 0x3fff, URZ, 0xc0, !UPT ;  /* 0x00003fff052d7892 */ /* 0x000fe4000f8ec03f */
[----:B--2345:R-:W-:Y:S10]  /*1300*/  @P0 BRA `(.L_x_13) ;  /* 0x0000000000400947 */ /* 0x03cff40003800000 */
[----:B------:R-:W-:Y:S01]  /*1310*/  MOV R0, 0x0 ;  /* 0x0000000000007802 */ /* 0x000fe20000000f00 */
[----:B------:R-:W-:Y:S01]  /*1320*/  ULDC.64 UR4, c[0x4][0x68] ;  /* 0x01001a0000047ab9 */ /* 0x000fe20000000a00 */
[----:B------:R-:W-:Y:S01]  /*1330*/  ULDC.64 UR6, c[0x4][0x8] ;  /* 0x0100020000067ab9 */ /* 0x000fe20000000a00 */
[----:B------:R-:W-:Y:S01]  /*1340*/  IMAD.U32 R4, RZ, RZ, UR4 ;  /* 0x00000004ff047e24 */ /* 0x000fe2000f8e00ff */
[----:B------:R0:W1:Y:S01]  /*1350*/  LDC.64 R14, c[0x4][R0] ;  /* 0x01000000000e7b82 */ /* 0x0000620000000a00 */
[----:B------:R-:W-:Y:S01]  /*1360*/  IMAD.U32 R5, RZ, RZ, UR5 ;  /* 0x00000005ff057e24 */ /* 0x000fe2000f8e00ff */
[----:B------:R-:W-:Y:S01]  /*1370*/  ULDC.64 UR4, c[0x4][0x70] ;  /* 0x01001c0000047ab9 */ /* 0x000fe20000000a00 */
[----:B------:R-:W-:Y:S02]  /*1380*/  IMAD.U32 R10, RZ, RZ, UR6 ;  /* 0x00000006ff0a7e24 */ /* 0x000fe4000f8e00ff */
[----:B------:R-:W-:Y:S02]  /*1390*/  IMAD.U32 R6, RZ, RZ, UR4 ;  /* 0x00000004ff067e24 */ /* 0x000fe4000f8e00ff */
[----:B------:R-:W-:-:S02]  /*13a0*/  IMAD.U32 R7, RZ, RZ, UR5 ;  /* 0x00000005ff077e24 */ /* 0x000fc4000f8e00ff */
[----:B------:R-:W-:Y:S02]  /*13b0*/  IMAD.U32 R11, RZ, RZ, UR7 ;  /* 0x00000007ff0b7e24 */ /* 0x000fe4000f8e00ff */
[----:B------:R-:W-:Y:S02]  /*13c0*/  IMAD.MOV.U32 R8, RZ, RZ, 0x1e1 ;  /* 0x000001e1ff087424 */ /* 0x000fe400078e00ff */
[----:B------:R-:W-:Y:S02]  /*13d0*/  IMAD.MOV.U32 R12, RZ, RZ, 0x1 ;  /* 0x00000001ff0c7424 */ /* 0x000fe400078e00ff */
[----:B0-----:R-:W-:-:S07]  /*13e0*/  IMAD.MOV.U32 R13, RZ, RZ, RZ ;  /* 0x000000ffff0d7224 */ /* 0x001fce00078e00ff */
[----:B------:R-:W-:-:S07]  /*13f0*/  LEPC R20, `(.L_x_13) ;  /* 0x000000001014794e */ /* 0x000fce0000000000 */
[----:B-1---5:R-:W-:Y:S05]  /*1400*/  CALL.ABS.NOINC R14 ;  /* 0x000000000e007343 */ /* 0x022fea0003c00000 */
.L_x_13:
[----:B------:R-:W-:-:S13]  /*1410*/  ISETP.NE.AND P0, PT, R98, 0x3, PT ;  /* 0x000000036200780c */ /* 0x000fda0003f05270 */
[----:B------:R-:W-:Y:S05]  /*1420*/  @!P0 BRA `(.L_x_14) ;  /* 0x0000000000048947 */ /* 0x000fea0003800000 */
[----:B------:R-:W-:Y:S01]  /*1430*/  BPT.TRAP 0x1 ;  /* 0x000000040000795c */ /* 0x000fe20000300000 */
.L_x_14:
[----:B------:R-:W-:Y:S02]  /*1440*/  IMAD.U32 R3, RZ, RZ, UR41 ;  /* 0x00000029ff037e24 */ /* 0x000fe4000f8e00ff */
[----:B------:R-:W-:-:S03]  /*1450*/  IMAD.U32 R0, RZ, RZ, UR40 ;  /* 0x00000028ff007e24 */ /* 0x000fc6000f8e00ff */
[----:B------:R-:W-:Y:S02]  /*1460*/  LEA R3, R3, UR46, 0x3 ;  /* 0x0000002e03037c11 */ /* 0x000fe4000f8e18ff */
[----:B------:R-:W-:-:S04]  /*1470*/  SHF.L.U32 R0, R0, 0x1f, RZ ;  /* 0x0000001f00007819 */ /* 0x000fc800000006ff */
[----:B------:R0:W1:Y:S01]  /*1480*/  SYNCS.PHASECHK.TRANS64.TRYWAIT P1, [R3+URZ], R0 ;  /* 0x00000000030075a7 */ /* 0x000062000802017f */
[----:B------:R-:W-:Y:S05]  /*1490*/  @!P0 BRA `(.L_x_15) ;  /* 0x0000000000048947 */ /* 0x000fea0003800000 */
[----:B------:R-:W-:Y:S01]  /*14a0*/  BPT.TRAP 0x1 ;  /* 0x000000040000795c */ /* 0x000fe20000300000 */
.L_x_15:
[----:B------:R-:W-:-:S05]  /*14b0*/  IMAD.U32 R4, RZ, RZ, UR44 ;  /* 0x0000002cff047e24 */ /* 0x000fca000f8e00ff */
[----:B------:R-:W-:Y:S01]  /*14c0*/  ISETP.GE.AND P2, PT, R4, 0x1, PT ;  /* 0x000000010400780c */ /* 0x000fe20003f46270 */
[----:B-1----:R-:W-:-:S12]  /*14d0*/  @P1 BRA `(.L_x_16) ;  /* 0x0000000000081947 */ /* 0x002fd80003800000 */
[----:B------:R-:W1:Y:S02]  /*14e0*/  SYNCS.PHASECHK.TRANS64.TRYWAIT P1, [R3+URZ], R0 ;  /* 0x00000000030075a7 */ /* 0x000e64000802017f */
[----:B-1----:R-:W-:Y:S05]  /*14f0*/  @!P1 BRA `(.L_x_17) ;  /* 0x00000068002c9947 */ /* 0x002fea0003800000 */
.L_x_16:
[----:B------:R-:W-:Y:S05]  /*1500*/  WARPSYNC.ALL ;  /* 0x0000000000007948 */ /* 0x000fea0003800000 */
[----:B------:R-:W-:Y:S01]  /*1510*/  UIADD3 UR4, UR46, 0x1c180, URZ ;  /* 0x0001c1802e047890 */ /* 0x000fe2000fffe03f */
[----:B------:R-:W-:Y:S01]  /*1520*/  WARPGROUP.ARRIVE ;  /* 0x00000000000079c5 */ /* 0x000fe20000000000 */
[----:B------:R-:W-:Y:S02]  /*1530*/  ULEA UR5, UR41, UR45, 0xa ;  /* 0x0000002d29057291 */ /* 0x000fe4000f8e503f */
[----:B------:R-:W-:Y:S01]  /*1540*/  USHF.R.U32.HI UR4, URZ, 0x4, UR4 ;  /* 0x000000043f047899 */ /* 0x000fe20008011604 */
[----:B------:R-:W-:Y:S01]  /*1550*/  UMOV UR9, 0x40000040 ;  /* 0x4000004000097882 */ /* 0x000fe20000000000 */
[----:B------:R-:W-:-:S02]  /*1560*/  UMOV UR11, 0x40000040 ;  /* 0x40000040000b7882 */ /* 0x000fc40000000000 */
[----:B------:R-:W-:Y:S01]  /*1570*/  ULOP3.LUT UR4, UR4, 0x3fff, URZ, 0xc0, !UPT ;  /* 0x00003fff04047892 */ /* 0x000fe2000f8ec03f */
[----:B------:R-:W-:-:S03]  /*1580*/  UMOV UR8, UR5 ;  /* 0x0000000500087c82 */ /* 0x000fc60008000000 */
[----:B------:R-:W-:-:S04]  /*1590*/  ULOP3.LUT UR4, UR4, 0x10000, URZ, 0xfc, !UPT ;  /* 0x0001000004047892 */ /* 0x000fc8000f8efc3f */
[----:B------:R-:W-:-:S07]  /*15a0*/  ULEA UR6, UR41, UR4, 0xa ;  /* 0x0000000429067291 */ /* 0x000fce000f8e503f */
[----:B------:R-:W-:Y:S02]  /*15b0*/  UMOV UR10, UR6 ;  /* 0x00000006000a7c82 */ /* 0x000fe40008000000 */
[----:B------:R-:W-:Y:S01]  /*15c0*/  HGMMA.64x128x16.F32 R24, gdesc[UR8].tnspA, RZ, !UPT, gsb0 ;  /* 0x21e00000081879f0 */ /* 0x000fe2000c0008ff */
[----:B------:R-:W-:Y:S02]  /*15d0*/  UIADD3 UR8, UR5, 0x80, URZ ;  /* 0x0000008005087890 */ /* 0x000fe4000fffe03f */
[----:B------:R-:W-:Y:S01]  /*15e0*/  UIADD3 UR10, UR6, 0x2, URZ ;  /* 0x00000002060a7890 */ /* 0x000fe2000fffe03f */
[----:B------:R-:W-:Y:S01]  /*15f0*/  UMOV UR9, 0x40000040 ;  /* 0x4000004000097882 */ /* 0x000fe20000000000 */
[----:B------:R-:W-:Y:S01]  /*1600*/  UMOV UR11, 0x40000040 ;  /* 0x40000040000b7882 */ /* 0x000fe20000000000 */
[----:B------:R-:W-:Y:S02]  /*1610*/  WARPGROUP.DEPBAR.LE gsb0, 0x0 ;  /* 0x00008000000079c5 */ /* 0x000fe40000010000 */
[----:B------:R-:W-:-:S06]  /*1620*/  WARPGROUP.ARRIVE ;  /* 0x00000000000079c5 */ /* 0x000fcc0000000000 */
[----:B------:R-:W-:Y:S01]  /*1630*/  HGMMA.64x128x16.F32 R24, gdesc[UR8].tnspA, R24, gsb0 ;  /* 0x21e00000081879f0 */ /* 0x000fe20008000818 */
        /* <DEDUP_REMOVED lines=13> */
[----:B------:R-:W-:Y:S03]  /*1710*/  HGMMA.64x128x16.F32 R24, gdesc[UR8].tnspA, R24, gsb0 ;  /* 0x21e00000081879f0 */ /* 0x000fe60008000818 */
[----:B------:R-:W-:Y:S02]  /*1720*/  WARPGROUP.DEPBAR.LE gsb0, 0x0 ;  /* 0x00008000000079c5 */ /* 0x000fe40000010000 */
[----:B------:R-:W-:Y:S05]  /*1730*/  @!P2 BRA `(.L_x_18) ;  /* 0x00000004001ca947 */ /* 0x000fea0003800000 */
[----:B------:R-:W-:Y:S01]  /*1740*/  UIADD3 UR5, UR41, 0x1, URZ ;  /* 0x0000000129057890 */ /* 0x000fe2000fffe03f */
[----:B01----:R-:W-:-:S03]  /*1750*/  IMAD.U32 R0, RZ, RZ, UR44 ;  /* 0x0000002cff007e24 */ /* 0x003fc6000f8e00ff */
[----:B------:R-:W-:-:S04]  /*1760*/  UISETP.NE.AND UP0, UPT, UR5, 0x7, UPT ;  /* 0x000000070500788c */ /* 0x000fc8000bf05270 */
[----:B------:R-:W-:Y:S02]  /*1770*/  USEL UR6, URZ, 0x1, UP0 ;  /* 0x000000013f067887 */ /* 0x000fe40008000000 */
[----:B------:R-:W-:Y:S02]  /*1780*/  USEL UR5, UR5, URZ, UP0 ;  /* 0x0000003f05057287 */ /* 0x000fe40008000000 */
[----:B------:R-:W-:-:S06]  /*1790*/  ULOP3.LUT UR6, UR40, UR6, URZ, 0x3c, !UPT ;  /* 0x0000000628067292 */ /* 0x000fcc000f8e3c3f */
[----:B------:R-:W-:Y:S01]  /*17a0*/  IMAD.U32 R5, RZ, RZ, UR6 ;  /* 0x00000006ff057e24 */ /* 0x000fe2000f8e00ff */
[----:B------:R-:W-:-:S06]  /*17b0*/  UMOV UR6, UR41 ;  /* 0x0000002900067c82 */ /* 0x000fcc0008000000 */
.L_x_25:
[----:B01----:R-:W-:Y:S05]  /*17c0*/  @!P0 BRA `(.L_x_19) ;  /* 0x0000000000048947 */ /* 0x003fea0003800000 */
[----:B------:R-:W-:Y:S01]  /*17d0*/  BPT.TRAP 0x1 ;  /* 0x000000040000795c */ /* 0x000fe20000300000 */
.L_x_19:
[----:B------:R-:W0:Y:S01]  /*17e0*/  S2UR UR8, SR_CgaCtaId ;  /* 0x00000000000879c3 */ /* 0x000e220000008800 */
[----:B------:R-:W-:Y:S01]  /*17f0*/  UMOV UR7, 0x400 ;  /* 0x0000040000077882 */ /* 0x000fe20000000000 */
[----:B------:R-:W-:Y:S01]  /*1800*/  SHF.L.U32 R3, R5, 0x1f, RZ ;  /* 0x0000001f05037819 */ /* 0x000fe200000006ff */
[----:B0-----:R-:W-:-:S04]  /*1810*/  ULEA UR13, UR8, UR7, 0x18 ;  /* 0x00000007080d7291 */ /* 0x001fc8000f8ec03f */
[----:B------:R-:W-:-:S09]  /*1820*/  ULEA UR7, UR5, UR13, 0x3 ;  /* 0x0000000d05077291 */ /* 0x000fd2000f8e183f */
[----:B------:R0:W1:Y:S01]  /*1830*/  SYNCS.PHASECHK.TRANS64.TRYWAIT P1, [UR7], R3 ;  /* 0x00000003ff0075a7 */ /* 0x0000620008020147 */
[----:B------:R-:W-:Y:S05]  /*1840*/  @!P0 BRA `(.L_x_20) ;  /* 0x0000000000048947 */ /* 0x000fea0003800000 */
[----:B------:R-:W-:Y:S01]  /*1850*/  BPT.TRAP 0x1 ;  /* 0x000000040000795c */ /* 0x000fe20000300000 */
.L_x_20:
[----:B-1----:R-:W-:Y:S05]  /*1860*/  @P1 BRA `(.L_x_21) ;  /* 0x0000000000081947 */ /* 0x002fea0003800000 */
[----:B------:R-:W1:Y:S02]  /*1870*/  SYNCS.PHASECHK.TRANS64.TRYWAIT P1, [UR7], R3 ;  /* 0x00000003ff0075a7 */ /* 0x000e640008020147 */
[----:B-1----:R-:W-:Y:S05]  /*1880*/  @!P1 BRA `(.L_x_22) ;  /* 0x00000064005c9947 */ /* 0x002fea0003800000 */
.L_x_21:
[----:B------:R-:W-:Y:S01]  /*1890*/  ULEA UR7, UR5, UR45, 0xa ;  /* 0x0000002d05077291 */ /* 0x000fe2000f8e503f */
[----:B------:R-:W-:Y:S01]  /*18a0*/  WARPGROUP.ARRIVE ;  /* 0x00000000000079c5 */ /* 0x000fe20000000000 */
[----:B------:R-:W-:Y:S01]  /*18b0*/  ULEA UR12, UR5, UR4, 0xa ;  /* 0x00000004050c7291 */ /* 0x000fe2000f8e503f */
[----:B------:R-:W-:Y:S01]  /*18c0*/  UMOV UR9, 0x40000040 ;  /* 0x4000004000097882 */ /* 0x000fe20000000000 */
[----:B------:R-:W-:-:S03]  /*18d0*/  UMOV UR11, 0x40000040 ;  /* 0x40000040000b7882 */ /* 0x000fc60000000000 */
[----:B------:R-:W-:Y:S02]  /*18e0*/  UMOV UR8, UR7 ;  /* 0x0000000700087c82 */ /* 0x000fe40008000000 */
[----:B------:R-:W-:Y:S02]  /*18f0*/  UMOV UR10, UR12 ;  /* 0x0000000c000a7c82 */ /* 0x000fe40008000000 */
[----:B------:R-:W-:Y:S01]  /*1900*/  HGMMA.64x128x16.F32 R24, gdesc[UR8].tnspA, R24, gsb0 ;  /* 0x21e00000081879f0 */ /* 0x000fe20008000818 */
[----:B------:R-:W-:Y:S02]  /*1910*/  UIADD3 UR8, UR7, 0x80, URZ ;  /* 0x0000008007087890 */ /* 0x000fe4000fffe03f */
[----:B------:R-:W-:Y:S01]  /*1920*/  UIADD3 UR10, UR12, 0x2, URZ ;  /* 0x000000020c0a7890 */ /* 0x000fe2000fffe03f */
[----:B------:R-:W-:Y:S01]  /*1930*/  UMOV UR9, 0x40000040 ;  /* 0x4000004000097882 */ /* 0x000fe20000000000 */
[----:B------:R-:W-:Y:S01]  /*1940*/  UMOV UR11, 0x40000040 ;  /* 0x40000040000b7882 */ /* 0x000fe20000000000 */
[----:B------:R-:W-:-:S02]  /*1950*/  WARPGROUP.DEPBAR.LE gsb0, 0x0 ;  /* 0x00008000000079c5 */ /* 0x000fc40000010000 */
        /* <DEDUP_REMOVED lines=18> */
[----:B------:R-:W-:Y:S01]  /*1a80*/  BPT.TRAP 0x1 ;  /* 0x000000040000795c */ /* 0x000fe20000300000 */
.L_x_23:
[----:B------:R-:W-:Y:S01]  /*1a90*/  ULEA UR7, UR6, UR13, 0x3 ;  /* 0x0000000d06077291 */ /* 0x000fe2000f8e183f */
[----:B------:R-:W-:-:S03]  /*1aa0*/  ISETP.GT.U32.AND P1, PT, R18, 0x1, PT ;  /* 0x000000011200780c */ /* 0x000fc60003f24070 */
[----:B------:R-:W-:-:S04]  /*1ab0*/  UIADD3 UR7, UR7, 0x38, URZ ;  /* 0x0000003807077890 */ /* 0x000fc8000fffe03f */
[----:B------:R-:W-:-:S09]  /*1ac0*/  UPRMT UR7, URZ, 0x654, UR7 ;  /* 0x000006543f077896 */ /* 0x000fd20008000007 */
[----:B------:R-:W-:Y:S01]  /*1ad0*/  SYNCS.ARRIVE.TRANS64.RED.A1T0 RZ, [UR7], RZ ;  /* 0x000000ffffff79a7 */ /* 0x000fe20008100407 */
[----:B------:R-:W-:Y:S05]  /*1ae0*/  @P1 BRA `(.L_x_24) ;  /* 0x0000000000041947 */ /* 0x000fea0003800000 */
[----:B------:R-:W-:Y:S01]  /*1af0*/  BPT.TRAP 0x1 ;  /* 0x000000040000795c */ /* 0x000fe20000300000 */
.L_x_24:
[----:B------:R-:W-:Y:S01]  /*1b00*/  UIADD3 UR5, UR5, 0x1, URZ ;  /* 0x0000000105057890 */ /* 0x000fe2000fffe03f */
[C---:B------:R-:W-:Y:S01]  /*1b10*/  ISETP.GT.AND P1, PT, R0.reuse, 0x1, PT ;  /* 0x000000010000780c */ /* 0x040fe20003f24270 */
[----:B------:R-:W-:Y:S01]  /*1b20*/  UIADD3 UR6, UR6, 0x1, URZ ;  /* 0x0000000106067890 */ /* 0x000fe2000fffe03f */
[----:B------:R-:W-:Y:S01]  /*1b30*/  VIADD R0, R0, 0xffffffff ;  /* 0xffffffff00007836 */ /* 0x000fe20000000000 */
[----:B------:R-:W-:Y:S02]  /*1b40*/  UISETP.NE.AND UP0, UPT, UR5, 0x7, UPT ;  /* 0x000000070500788c */ /* 0x000fe4000bf05270 */
[----:B------:R-:W-:Y:S02]  /*1b50*/  UISETP.NE.AND UP1, UPT, UR6, 0x7, UPT ;  /* 0x000000070600788c */ /* 0x000fe4000bf25270 */
[----:B------:R-:W-:Y:S02]  /*1b60*/  USEL UR7, URZ, 0x1, UP0 ;  /* 0x000000013f077887 */ /* 0x000fe40008000000 */
[----:B------:R-:W-:-:S02]  /*1b70*/  USEL UR5, UR5, URZ, UP0 ;  /* 0x0000003f05057287 */ /* 0x000fc40008000000 */
[----:B------:R-:W-:Y:S02]  /*1b80*/  USEL UR6, UR6, URZ, UP1 ;  /* 0x0000003f06067287 */ /* 0x000fe40008800000 */
[----:B------:R-:W-:Y:S01]  /*1b90*/  LOP3.LUT R5, R5, UR7, RZ, 0x3c, !PT ;  /* 0x0000000705057c12 */ /* 0x000fe2000f8e3cff */
[----:B------:R-:W-:Y:S09]  /*1ba0*/  @P1 BRA `(.L_x_25) ;  /* 0xfffffffc00041947 */ /* 0x000ff2000383ffff */
.L_x_18:
[----:B01----:R-:W0:Y:S02]  /*1bb0*/  LDC R0, c[0x0][0x28c] ;  /* 0x0000a300ff007b82 */ /* 0x003e240000000800 */
[----:B0-----:R-:W-:-:S13]  /*1bc0*/  ISETP.GE.AND P1, PT, R0, 0x1, PT ;  /* 0x000000010000780c */ /* 0x001fda0003f26270 */
[----:B------:R-:W-:Y:S05]  /*1bd0*/  @!P1 BRA `(.L_x_26) ;  /* 0x0000000000489947 */ /* 0x000fea0003800000 */
[----:B------:R-:W-:Y:S05]  /*1be0*/  @!P0 BRA `(.L_x_27) ;  /* 0x0000000000048947 */ /* 0x000fea0003800000 */
[----:B------:R-:W-:Y:S01]  /*1bf0*/  BPT.TRAP 0x1 ;  /* 0x000000040000795c */ /* 0x000fe20000300000 */
.L_x_27:
[----:B------:R-:W0:Y:S01]  /*1c00*/  S2UR UR7, SR_CgaCtaId ;  /* 0x00000000000779c3 */ /* 0x000e220000008800 */
[----:B------:R-:W-:Y:S01]  /*1c10*/  UIADD3 UR6, UR44, UR41, URZ ;  /* 0x000000292c067290 */ /* 0x000fe2000fffe03f */
[----:B------:R-:W-:-:S03]  /*1c20*/  ISETP.GT.U32.AND P0, PT, R18, 0x1, PT ;  /* 0x000000011200780c */ /* 0x000fc60003f04070 */
[----:B------:R-:W-:-:S04]  /*1c30*/  UIMAD.WIDE.U32 UR4, UR6, 0x24924925, URZ ;  /* 0x24924925060478a5 */ /* 0x000fc8000f8e003f */
[----:B------:R-:W-:-:S04]  /*1c40*/  UIADD3 UR4, UR6, -UR5, URZ ;  /* 0x8000000506047290 */ /* 0x000fc8000fffe03f */
[----:B------:R-:W-:-:S03]  /*1c50*/  ULEA.HI UR4, UR4, UR5, URZ, 0x1f ;  /* 0x0000000504047291 */ /* 0x000fc6000f8ff83f */
[----:B------:R-:W-:Y:S01]  /*1c60*/  UMOV UR5, 0x400 ;  /* 0x0000040000057882 */ /* 0x000fe20000000000 */
[----:B------:R-:W-:-:S04]  /*1c70*/  USHF.R.U32.HI UR4, URZ, 0x2, UR4 ;  /* 0x000000023f047899 */ /* 0x000fc80008011604 */
[----:B------:R-:W-:Y:S02]  /*1c80*/  UIMAD UR4, UR4, -0x7, UR6 ;  /* 0xfffffff9040478a4 */ /* 0x000fe4000f8e0206 */
[----:B0-----:R-:W-:-:S04]  /*1c90*/  ULEA UR5, UR7, UR5, 0x18 ;  /* 0x0000000507057291 */ /* 0x001fc8000f8ec03f */
[----:B------:R-:W-:-:S04]  /*1ca0*/  ULEA UR4, UR4, UR5, 0x3 ;  /* 0x0000000504047291 */ /* 0x000fc8000f8e183f */
[----:B------:R-:W-:-:S04]  /*1cb0*/  UIADD3 UR4, UR4, 0x38, URZ ;  /* 0x0000003804047890 */ /* 0x000fc8000fffe03f */
[----:B------:R-:W-:-:S09]  /*1cc0*/  UPRMT UR4, URZ, 0x654, UR4 ;  /* 0x000006543f047896 */ /* 0x000fd20008000004 */
[----:B------:R-:W-:Y:S01]  /*1cd0*/  SYNCS.ARRIVE.TRANS64.RED.A1T0 RZ, [UR4], RZ ;  /* 0x000000ffffff79a7 */ /* 0x000fe20008100404 */
[----:B------:R-:W-:Y:S05]  /*1ce0*/  @P0 BRA `(.L_x_26) ;  /* 0x0000000000040947 */ /* 0x000fea0003800000 */
[----:B------:R-:W-:Y:S01]  /*1cf0*/  BPT.TRAP 0x1 ;  /* 0x000000040000795c */ /* 0x000fe20000300000 */
.L_x_26:
[----:B------:R-:W-:Y:S01]  /*1d00*/  UISETP.GE.U32.AND UP1, UPT, UR43, 0x7, UPT ;  /* 0x000000072b00788c */ /* 0x000fe2000bf26070 */
[----:B------:R-:W-:Y:S01]  /*1d10*/  IMAD.SHL.U32 R6, R100, 0x80, RZ ;  /* 0x0000008064067824 */ /* 0x000fe200078e00ff */
[----:B------:R-:W-:Y:S01]  /*1d20*/  UIADD3 UR41, UR43, UR41, URZ ;  /* 0x000000292b297290 */ /* 0x000fe2000fffe03f */
[----:B------:R-:W-:Y:S01]  /*1d30*/  SHF.R.S32.HI R11, RZ, 0x1f, R99 ;  /* 0x0000001fff0b7819 */ /* 0x000fe20000011463 */
[----:B------:R-:W-:Y:S01]  /*1d40*/  ULDC UR10, c[0x0][0x288] ;  /* 0x0000a200000a7ab9 */ /* 0x000fe20000000800 */
[----:B------:R-:W-:Y:S01]  /*1d50*/  IMAD.SHL.U32 R10, R101, 0x80, RZ ;  /* 0x00000080650a7824 */ /* 0x000fe200078e00ff */
[C---:B------:R-:W-:Y:S01]  /*1d60*/  LOP3.LUT R8, R6.reuse, 0x6, R93, 0xf8, !PT ;  /* 0x0000000606087812 */ /* 0x040fe200078ef85d */
[----:B------:R-:W-:Y:S01]  /*1d70*/  UISETP.GT.U32.AND UP0, UPT, UR41, 0x6, UPT ;  /* 0x000000062900788c */ /* 0x000fe2000bf04070 */
[----:B------:R-:W-:Y:S01]  /*1d80*/  ISETP.GE.AND P0, PT, R6, UR10, PT ;  /* 0x0000000a06007c0c */ /* 0x000fe2000bf06270 */
[----:B------:R-:W-:Y:S01]  /*1d90*/  ULDC.64 UR6, c[0x0][0x5d0] ;  /* 0x0001740000067ab9 */ /* 0x000fe20000000a00 */
[----:B------:R-:W-:Y:S01]  /*1da0*/  ULDC UR11, c[0x0][0x284] ;  /* 0x0000a100000b7ab9 */ /* 0x000fe20000000800 */
[----:B------:R-:W-:Y:S01]  /*1db0*/  @UP1 UIMAD.WIDE.U32 UR4, UR41, 0x24924925, URZ ;  /* 0x24924925290418a5 */ /* 0x000fe2000f8e003f */
[----:B------:R-:W-:Y:S01]  /*1dc0*/  SHF.R.S32.HI R9, RZ, 0x1f, R8 ;  /* 0x0000001fff097819 */ /* 0x000fe20000011408 */
[----:B------:R-:W-:Y:S01]  /*1dd0*/  IMAD R0, R11, UR6, RZ ;  /* 0x000000060b007c24 */ /* 0x000fe2000f8e02ff */
[----:B------:R-:W-:Y:S01]  /*1de0*/  UISETP.LT.U32.AND UP0, UPT, UR43, 0x7, UP0 ;  /* 0x000000072b00788c */ /* 0x000fe20008701070 */
[----:B------:R-:W-:Y:S01]  /*1df0*/  ISETP.GE.OR P0, PT, R10, UR11, P0 ;  /* 0x0000000b0a007c0c */ /* 0x000fe20008706670 */
[----:B------:R-:W-:Y:S01]  /*1e00*/  @UP1 UIADD3 UR4, UR41, -UR5, URZ ;  /* 0x8000000529041290 */ /* 0x000fe2000fffe03f */
[C---:B------:R-:W-:Y:S01]  /*1e10*/  IMAD R3, R99.reuse, UR7, R0 ;  /* 0x0000000763037c24 */ /* 0x040fe2000f8e0200 */
[----:B------:R-:W-:Y:S01]  /*1e20*/  ULDC.64 UR8, c[0x0][0x5c8] ;  /* 0x0001720000087ab9 */ /* 0x000fe20000000a00 */
[----:B------:R-:W-:Y:S01]  /*1e30*/  IMAD.WIDE.U32 R4, R99, UR6, R8 ;  /* 0x0000000663047c25 */ /* 0x000fe2000f8e0008 */
[----:B------:R-:W-:-:S02]  /*1e40*/  USEL UR6, URZ, 0x1, !UP0 ;  /* 0x000000013f067887 */ /* 0x000fc4000c000000 */
[----:B------:R-:W-:Y:S01]  /*1e50*/  @UP1 ULEA.HI UR4, UR4, UR5, URZ, 0x1f ;  /* 0x0000000504041291 */ /* 0x000fe2000f8ff83f */
[----:B------:R-:W-:Y:S01]  /*1e60*/  IMAD.WIDE R100, R101, 0x80, R22 ;  /* 0x0000008065647825 */ /* 0x000fe200078e0216 */
[----:B------:R-:W-:Y:S02]  /*1e70*/  ULOP3.LUT UR40, UR40, UR6, URZ, 0x3c, !UPT ;  /* 0x0000000628287292 */ /* 0x000fe4000f8e3c3f */
[----:B------:R-:W-:Y:S01]  /*1e80*/  @UP1 USHF.R.U32.HI UR4, URZ, 0x2, UR4 ;  /* 0x000000023f041899 */ /* 0x000fe20008011604 */
[----:B------:R-:W-:Y:S02]  /*1e90*/  IMAD.IADD R5, R5, 0x1, R3 ;  /* 0x0000000105057824 */ /* 0x000fe400078e0203 */
[----:B------:R-:W-:Y:S01]  /*1ea0*/  IMAD R3, R101, UR8, RZ ;  /* 0x0000000865037c24 */ /* 0x000fe2000f8e02ff */
[----:B------:R-:W-:Y:S01]  /*1eb0*/  @UP1 ULOP3.LUT UR40, UR40, 0x1, UR4, 0x78, !UPT ;  /* 0x0000000128281892 */ /* 0x000fe2000f8e7804 */
[----:B------:R-:W-:-:S04]  /*1ec0*/  IMAD.WIDE.U32 R102, R100, UR8, R4 ;  /* 0x0000000864667c25 */ /* 0x000fc8000f8e0004 */
[----:B------:R-:W-:Y:S02]  /*1ed0*/  IMAD R7, R100, UR9, R3 ;  /* 0x0000000964077c24 */ /* 0x000fe4000f8e0203 */
[----:B------:R-:W-:Y:S01]  /*1ee0*/  IMAD.MOV.U32 R0, RZ, RZ, -0x1 ;  /* 0xffffffffff007424 */ /* 0x000fe200078e00ff */
[----:B------:R-:W-:Y:S06]  /*1ef0*/  @P0 BRA `(.L_x_28) ;  /* 0x00000040001c0947 */ /* 0x000fec0003800000 */
[----:B-----5:R-:W-:Y:S01]  /*1f00*/  FSETP.NEU.AND P0, PT, R88, RZ, PT ;  /* 0x000000ff5800720b */ /* 0x020fe20003f0d000 */
[----:B------:R-:W-:Y:S01]  /*1f10*/  IMAD.IADD R4, R89, 0x1, -R6 ;  /* 0x0000000159047824 */ /* 0x000fe200078e0a06 */
[----:B------:R-:W-:Y:S01]  /*1f20*/  BSSY B0, `(.L_x_28) ;  /* 0x0000404000007945 */ /* 0x000fe20003800000 */
[----:B------:R-:W-:Y:S02]  /*1f30*/  IMAD.IADD R3, R97, 0x1, -R10 ;  /* 0x0000000161037824 */ /* 0x000fe400078e0a0a */
[----:B------:R-:W-:Y:S01]  /*1f40*/  IMAD.IADD R113, R103, 0x1, R7 ;  /* 0x0000000167717824 */ /* 0x000fe200078e0207 */
[----:B------:R-:W-:-:S04]  /*1f50*/  ISETP.GT.AND P2, PT, R4, RZ, PT ;  /* 0x000000ff0400720c */ /* 0x000fc80003f44270 */
[----:B------:R-:W-:-:S03]  /*1f60*/  ISETP.GT.AND P1, PT, R3, RZ, P2 ;  /* 0x000000ff0300720c */ /* 0x000fc60001724270 */
[----:B------:R-:W-:Y:S10]  /*1f70*/  @!P0 BRA `(.L_x_29) ;  /* 0x0000002c00288947 */ /* 0x000ff40003800000 */
[----:B------:R-:W0:Y:S01]  /*1f80*/  LDC.64 R106, c[0x0][0x5b8] ;  /* 0x00016e00ff6a7b82 */ /* 0x000e220000000a00 */
[----:B------:R-:W-:-:S07]  /*1f90*/  ULDC.64 UR4, c[0x0][0x5c0] ;  /* 0x0001700000047ab9 */ /* 0x000fce0000000a00 */
[----:B------:R-:W1:Y:S08]  /*1fa0*/  LDC.64 R108, c[0x0][0x5b0] ;  /* 0x00016c00ff6c7b82 */ /* 0x000e700000000a00 */
[----:B------:R-:W2:Y:S01]  /*1fb0*/  LDC.64 R110, c[0x0][0x5a8] ;  /* 0x00016a00ff6e7b82 */ /* 0x000ea20000000a00 */
[-C--:B0-----:R-:W-:Y:S02]  /*1fc0*/  IMAD R6, R11, R106.reuse, RZ ;  /* 0x0000006a0b067224 */ /* 0x081fe400078e02ff */
[----:B------:R-:W-:-:S04]  /*1fd0*/  IMAD.WIDE.U32 R104, R99, R106, R8 ;  /* 0x0000006a63687225 */ /* 0x000fc800078e0008 */
[----:B------:R-:W-:Y:S02]  /*1fe0*/  IMAD R103, R99, R107, R6 ;  /* 0x0000006b63677224 */ /* 0x000fe400078e0206 */
[-C--:B-1----:R-:W-:Y:S02]  /*1ff0*/  IMAD R5, R101, R108.reuse, RZ ;  /* 0x0000006c65057224 */ /* 0x082fe400078e02ff */
[----:B------:R-:W-:Y:S02]  /*2000*/  IMAD.IADD R13, R105, 0x1, R103 ;  /* 0x00000001690d7824 */ /* 0x000fe400078e0267 */
[----:B------:R-:W-:Y:S02]  /*2010*/  IMAD.MOV.U32 R12, RZ, RZ, R104 ;  /* 0x000000ffff0c7224 */ /* 0x000fe400078e0068 */
[C---:B------:R-:W-:Y:S02]  /*2020*/  IMAD R107, R100.reuse, R109, R5 ;  /* 0x0000006d646b7224 */ /* 0x040fe400078e0205 */
[----:B------:R-:W-:-:S04]  /*2030*/  IMAD.WIDE.U32 R6, R100, R108, R12 ;  /* 0x0000006c64067225 */ /* 0x000fc800078e000c */
[----:B------:R-:W-:Y:S01]  /*2040*/  IMAD.IADD R5, R7, 0x1, R107 ;  /* 0x0000000107057824 */ /* 0x000fe200078e026b */
[----:B--2---:R-:W-:-:S04]  /*2050*/  LEA R14, P0, R6, R110, 0x1 ;  /* 0x0000006e060e7211 */ /* 0x004fc800078008ff */
[----:B------:R-:W-:-:S05]  /*2060*/  LEA.HI.X R15, R6, R111, R5, 0x1, P0 ;  /* 0x0000006f060f7211 */ /* 0x000fca00000f0c05 */
[----:B------:R0:W2:Y:S01]  /*2070*/  @P1 LDG.E.LTC128B.U16 R5, desc[UR38][R14.64] ;  /* 0x000000260e051981 */ /* 0x0000a2000c1e1520 */
[----:B------:R-:W-:Y:S01]  /*2080*/  LEA R10, P0, R102, UR4, 0x1 ;  /* 0x00000004660a7c11 */ /* 0x000fe2000f8008ff */
[----:B------:R-:W-:Y:S01]  /*2090*/  IMAD.WIDE.U32 R6, R100, R108, R8 ;  /* 0x0000006c64067225 */ /* 0x000fe200078e0008 */
[----:B------:R-:W-:Y:S03]  /*20a0*/  BSSY B1, `(.L_x_30) ;  /* 0x0000012000017945 */ /* 0x000fe60003800000 */
[----:B------:R-:W-:Y:S02]  /*20b0*/  IMAD.IADD R7, R107, 0x1, R7 ;  /* 0x000000016b077824 */ /* 0x000fe400078e0207 */
[----:B------:R-:W-:Y:S01]  /*20c0*/  IMAD.WIDE.U32 R20, R99, R106, R6 ;  /* 0x0000006a63147225 */ /* 0x000fe200078e0006 */
[----:B0-----:R-:W-:-:S03]  /*20d0*/  SHF.L.U64.HI R15, R108, 0x3, R109 ;  /* 0x000000036c0f7819 */ /* 0x001fc6000001026d */
[----:B------:R-:W-:Y:S01]  /*20e0*/  IMAD.IADD R7, R103, 0x1, R21 ;  /* 0x0000000167077824 */ /* 0x000fe200078e0215 */
[----:B------:R-:W-:Y:S01]  /*20f0*/  LEA R6, P4, R20, R110, 0x1 ;  /* 0x0000006e14067211 */ /* 0x000fe200078808ff */
[----:B------:R-:W-:-:S03]  /*2100*/  IMAD.SHL.U32 R14, R108, 0x8, RZ ;  /* 0x000000086c0e7824 */ /* 0x000fc600078e00ff */
[----:B------:R-:W-:Y:S01]  /*2110*/  LEA.HI.X R7, R20, R111, R7, 0x1, P4 ;  /* 0x0000006f14077211 */ /* 0x000fe200020f0c07 */
[----:B--2---:R-:W-:-:S05]  /*2120*/  HADD2.F32 R11, -RZ, R5.H0_H0 ;  /* 0x20000005ff0b7230 */ /* 0x004fca0000004100 */
[----:B------:R-:W-:-:S04]  /*2130*/  FMUL R11, R11, R88 ;  /* 0x000000580b0b7220 */ /* 0x000fc80000400000 */
[----:B------:R-:W-:Y:S01]  /*2140*/  FFMA R24, R24, R19, R11 ;  /* 0x0000001318187223 */ /* 0x000fe2000000000b */
[----:B------:R-:W-:Y:S02]  /*2150*/  LEA.HI.X R11, R102, UR5, R113, 0x1, P0 ;  /* 0x00000005660b7c11 */ /* 0x000fe400080f0c71 */
[----:B------:R-:W-:Y:S02]  /*2160*/  ISETP.GT.AND P0, PT, R4, 0x1, PT ;  /* 0x000000010400780c */ /* 0x000fe40003f04270 */
[----:B------:R-:W-:Y:S02]  /*2170*/  F2FP.F16.F32.PACK_AB R24, RZ, R24 ;  /* 0x00000018ff18723e */ /* 0x000fe400000000ff */
[----:B------:R-:W-:-:S03]  /*2180*/  ISETP.GT.AND P3, PT, R3, RZ, P0 ;  /* 0x000000ff0300720c */ /* 0x000fc60000764270 */
[----:B------:R0:W-:Y:S10]  /*2190*/  @P1 STG.E.U16 desc[UR38][R10.64], R24 ;  /* 0x000000180a001986 */ /* 0x0001f4000c101526 */
[----:B------:R-:W-:Y:S05]  /*21a0*/  @!P3 BRA `(.L_x_31) ;  /* 0x000000000004b947 */ /* 0x000fea0003800000 */
[----:B------:R1:W5:Y:S02]  /*21b0*/  LDG.E.LTC128B.U16 R5, desc[UR38][R6.64+0x2] ;  /* 0x0000022606057981 */ /* 0x000364000c1e1520 */
.L_x_31:
[----:B------:R-:W-:Y:S05]  /*21c0*/  BSYNC B1 ;  /* 0x0000000000017941 */ /* 0x000fea0003800000 */
.L_x_30:
[----:B-----5:R-:W-:Y:S01]  /*21d0*/  HADD2.F32 R101, -RZ, R5.H0_H0 ;  /* 0x20000005ff657230 */ /* 0x020fe20000004100 */
[----:B------:R-:W-:Y:S01]  /*21e0*/  ISETP.GT.AND P2, PT, R3, 0x8, P2 ;  /* 0x000000080300780c */ /* 0x000fe20001744270 */
[----:B------:R-:W-:Y:S01]  /*21f0*/  IMAD.WIDE.U32 R20, R100, R108, R14 ;  /* 0x0000006c64147225 */ /* 0x000fe200078e000e */
[----:B0-----:R-:W-:-:S03]  /*2200*/  PRMT R24, R5, 0x7610, R24 ;  /* 0x0000761005187816 */ /* 0x001fc60000000018 */
[----:B------:R-:W-:Y:S01]  /*2210*/  FMUL R12, R101, R88 ;  /* 0x00000058650c7220 */ /* 0x000fe20000400000 */
[----:B------:R-:W-:Y:S01]  /*2220*/  IMAD.IADD R107, R107, 0x1, R21 ;  /* 0x000000016b6b7824 */ /* 0x000fe200078e0215 */
[----:B------:R-:W-:Y:S02]  /*2230*/  IADD3 R104, P1, R104, R20, RZ ;  /* 0x0000001468687210 */ /* 0x000fe40007f3e0ff */
[----:B------:R-:W-:-:S03]  /*2240*/  FFMA R12, R25, R19, R12 ;  /* 0x00000013190c7223 */ /* 0x000fc6000000000c */
[----:B------:R-:W-:Y:S01]  /*2250*/  IMAD.X R13, R107, 0x1, R13, P1 ;  /* 0x000000016b0d7824 */ /* 0x000fe200008e060d */
[C---:B------:R-:W-:Y:S02]  /*2260*/  LEA R14, P1, R104.reuse, R110, 0x1 ;  /* 0x0000006e680e7211 */ /* 0x040fe400078208ff */
[----:B------:R-:W-:Y:S02]  /*2270*/  F2FP.F16.F32.PACK_AB R12, RZ, R12 ;  /* 0x0000000cff0c723e */ /* 0x000fe400000000ff */
[----:B------:R-:W-:Y:S02]  /*2280*/  LEA.HI.X R15, R104, R111, R13, 0x1, P1 ;  /* 0x0000006f680f7211 */ /* 0x000fe400008f0c0d */
[----:B------:R-:W-:-:S05]  /*2290*/  PRMT R21, R12, 0x7610, R21 ;  /* 0x000076100c157816 */ /* 0x000fca0000000015 */
[----:B------:R0:W-:Y:S04]  /*22a0*/  @P3 STG.E.U16 desc[UR38][R10.64+0x2], R21 ;  /* 0x000002150a003986 */ /* 0x0001e8000c101526 */
[----:B------:R-:W2:Y:S01]  /*22b0*/  @P2 LDG.E.LTC128B.U16 R24, desc[UR38][R14.64] ;  /* 0x000000260e182981 */ /* 0x000ea2000c1e1520 */
[----:B------:R-:W-:Y:S01]  /*22c0*/  IADD3 R20, P1, R8, R20, RZ ;  /* 0x0000001408147210 */ /* 0x000fe20007f3e0ff */
[----:B------:R-:W-:Y:S01]  /*22d0*/  BSSY B1, `(.L_x_32) ;  /* 0x0000011000017945 */ /* 0x000fe20003800000 */
[C---:B------:R-:W-:Y:S02]  /*22e0*/  SHF.L.U64.HI R13, R92.reuse, 0x1, R91 ;  /* 0x000000015c0d7819 */ /* 0x040fe4000001025b */
[----:B------:R-:W-:Y:S01]  /*22f0*/  ISETP.GT.AND P0, PT, R3, 0x8, P0 ;  /* 0x000000080300780c */ /* 0x000fe20000704270 */
[----:B0-----:R-:W-:Y:S01]  /*2300*/  IMAD.X R21, R9, 0x1, R107, P1 ;  /* 0x0000000109157824 */ /* 0x001fe200008e066b */
[----:B------:R-:W-:Y:S01]  /*2310*/  LEA R12, P1, R92, R10, 0x1 ;  /* 0x0000000a5c0c7211 */ /* 0x000fe200078208ff */
[----:B------:R-:W-:-:S04]  /*2320*/  IMAD.WIDE.U32 R20, R99, R106, R20 ;  /* 0x0000006a63147225 */ /* 0x000fc800078e0014 */
[----:B------:R-:W-:Y:S01]  /*2330*/  IMAD.X R13, R13, 0x1, R11, P1 ;  /* 0x000000010d0d7824 */ /* 0x000fe200008e060b */
[----:B------:R-:W-:Y:S01]  /*2340*/  LEA R8, P3, R20, R110, 0x1 ;  /* 0x0000006e14087211 */ /* 0x000fe200078608ff */
[----:B------:R-:W-:-:S05]  /*2350*/  IMAD.IADD R9, R103, 0x1, R21 ;  /* 0x0000000167097824 */ /* 0x000fca00078e0215 */
[----:B------:R-:W-:Y:S01]  /*2360*/  LEA.HI.X R9, R20, R111, R9, 0x1, P3 ;  /* 0x0000006f14097211 */ /* 0x000fe200018f0c09 */
[----:B--2---:R-:W-:-:S05]  /*2370*/  HADD2.F32 R5, -RZ, R24.H0_H0 ;  /* 0x20000018ff057230 */ /* 0x004fca0000004100 */
[----:B------:R-:W-:-:S04]  /*2380*/  FMUL R5, R5, R88 ;  /* 0x0000005805057220 */ /* 0x000fc80000400000 */
[----:B------:R-:W-:-:S05]  /*2390*/  FFMA R5, R26, R19, R5 ;  /* 0x000000131a057223 */ /* 0x000fca0000000005 */
[----:B------:R-:W-:-:S05]  /*23a0*/  F2FP.F16.F32.PACK_AB R5, RZ, R5 ;  /* 0x00000005ff05723e */ /* 0x000fca00000000ff */
[----:B------:R0:W-:Y:S01]  /*23b0*/  @P2 STG.E.U16 desc[UR38][R12.64], R5 ;  /* 0x000000050c002986 */ /* 0x0001e2000c101526 */
[----:B------:R-:W-:Y:S05]  /*23c0*/  @!P0 BRA `(.L_x_33) ;  /* 0x0000000000048947 */ /* 0x000fea0003800000 */
[----:B------:R2:W5:Y:S02]  /*23d0*/  LDG.E.LTC128B.U16 R24, desc[UR38][R8.64+0x2] ;  /* 0x0000022608187981 */ /* 0x000564000c1e1520 */
.L_x_33:
[----:B------:R-:W-:Y:S05]  /*23e0*/  BSYNC B1 ;  /* 0x0000000000017941 */ /* 0x000fea0003800000 */
.L_x_32:
[----:B0----5:R-:W-:Y:S01]  /*23f0*/  HADD2.F32 R5, -RZ, R24.H0_H0 ;  /* 0x20000018ff057230 */ /* 0x021fe20000004100 */
[----:B------:R-:W-:Y:S01]  /*2400*/  ISETP.GT.AND P1, PT, R4, 0x8, PT ;  /* 0x000000080400780c */ /* 0x000fe20003f24270 */
[----:B------:R-:W-:Y:S03]  /*2410*/  BSSY B1, `(.L_x_34) ;  /* 0x0000008000017945 */ /* 0x000fe60003800000 */
[----:B------:R-:W-:Y:S01]  /*2420*/  FMUL R14, R5, R88 ;  /* 0x00000058050e7220 */ /* 0x000fe20000400000 */
[----:B------:R-:W-:-:S03]  /*2430*/  ISETP.GT.AND P2, PT, R3, RZ, P1 ;  /* 0x000000ff0300720c */ /* 0x000fc60000f44270 */
[----:B------:R-:W-:-:S05]  /*2440*/  FFMA R14, R27, R19, R14 ;  /* 0x000000131b0e7223 */ /* 0x000fca000000000e */
[----:B------:R-:W-:-:S05]  /*2450*/  F2FP.F16.F32.PACK_AB R14, RZ, R14 ;  /* 0x0000000eff0e723e */ /* 0x000fca00000000ff */
[----:B------:R0:W-:Y:S01]  /*2460*/  @P0 STG.E.U16 desc[UR38][R12.64+0x2], R14 ;  /* 0x0000020e0c000986 */ /* 0x0001e2000c101526 */
[----:B------:R-:W-:Y:S05]  /*2470*/  @!P2 BRA `(.L_x_35) ;  /* 0x000000000004a947 */ /* 0x000fea0003800000 */
[----:B------:R3:W5:Y:S02]  /*2480*/  LDG.E.LTC128B.U16 R24, desc[UR38][R6.64+0x10] ;  /* 0x0000102606187981 */ /* 0x000764000c1e1520 */
.L_x_35:
[----:B------:R-:W-:Y:S05]  /*2490*/  BSYNC B1 ;  /* 0x0000000000017941 */ /* 0x000fea0003800000 */
.L_x_34:
[----:B-----5:R-:W-:Y:S01]  /*24a0*/  HADD2.F32 R5, -RZ, R24.H0_H0 ;  /* 0x20000018ff057230 */ /* 0x020fe20000004100 */
        /* <DEDUP_REMOVED lines=9> */
.L_x_37:
[----:B------:R-:W-:Y:S05]  /*2540*/  BSYNC B1 ;  /* 0x0000000000017941 */ /* 0x000fea0003800000 */
.L_x_36:
[----:B----45:R-:W-:Y:S01]  /*2550*/  HADD2.F32 R5, -RZ, R24.H0_H0 ;  /* 0x20000018ff057230 */ /* 0x030fe20000004100 */
[----:B------:R-:W-:Y:S01]  /*2560*/  ISETP.GT.AND P1, PT, R3, 0x8, P1 ;  /* 0x000000080300780c */ /* 0x000fe20000f24270 */
[----:B------:R-:W-:Y:S03]  /*2570*/  BSSY B1, `(.L_x_38) ;  /* 0x0000007000017945 */ /* 0x000fe60003800000 */
[----:B0-----:R-:W-:-:S04]  /*2580*/  FMUL R14, R5, R88 ;  /* 0x00000058050e7220 */ /* 0x001fc80000400000 */
[----:B------:R-:W-:-:S05]  /*2590*/  FFMA R14, R29, R19, R14 ;  /* 0x000000131d0e7223 */ /* 0x000fca000000000e */
[----:B------:R-:W-:-:S05]  /*25a0*/  F2FP.F16.F32.PACK_AB R14, RZ, R14 ;  /* 0x0000000eff0e723e */ /* 0x000fca00000000ff */
[----:B------:R0:W-:Y:S01]  /*25b0*/  @P3 STG.E.U16 desc[UR38][R10.64+0x12], R14 ;  /* 0x0000120e0a003986 */ /* 0x0001e2000c101526 */
[----:B------:R-:W-:Y:S05]  /*25c0*/  @!P1 BRA `(.L_x_39) ;  /* 0x0000000000049947 */ /* 0x000fea0003800000 */
[----:B------:R4:W5:Y:S02]  /*25d0*/  LDG.E.LTC128B.U16 R24, desc[UR38][R8.64+0x10] ;  /* 0x0000102608187981 */ /* 0x000964000c1e1520 */
.L_x_39:
[----:B------:R-:W-:Y:S05]  /*25e0*/  BSYNC B1 ;  /* 0x0000000000017941 */ /* 0x000fea0003800000 */
.L_x_38:
[----:B-----5:R-:W-:Y:S01]  /*25f0*/  HADD2.F32 R5, -RZ, R24.H0_H0 ;  /* 0x20000018ff057230 */ /* 0x020fe20000004100 */
[----:B------:R-:W-:Y:S01]  /*2600*/  ISETP.GT.AND P0, PT, R3, 0x8, P0 ;  /* 0x000000080300780c */ /* 0x000fe20000704270 */
[----:B------:R-:W-:Y:S03]  /*2610*/  BSSY B1, `(.L_x_40) ;  /* 0x0000007000017945 */ /* 0x000fe60003800000 */
[----:B------:R-:W-:-:S04]  /*2620*/  FMUL R5, R5, R88 ;  /* 0x0000005805057220 */ /* 0x000fc80000400000 */
[----:B------:R-:W-:-:S05]  /*2630*/  FFMA R5, R30, R19, R5 ;  /* 0x000000131e057223 */ /* 0x000fca0000000005 */
[----:B------:R-:W-:-:S05]  /*2640*/  F2FP.F16.F32.PACK_AB R5, RZ, R5 ;  /* 0x00000005ff05723e */ /* 0x000fca00000000ff */
[----:B------:R0:W-:Y:S01]  /*2650*/  @P1 STG.E.U16 desc[UR38][R12.64+0x10], R5 ;  /* 0x000010050c001986 */ /* 0x0001e2000c101526 */
[----:B------:R-:W-:Y:S05]  /*2660*/  @!P0 BRA `(.L_x_41) ;  /* 0x0000000000048947 */ /* 0x000fea0003800000 */
[----:B------:R0:W5:Y:S02]  /*2670*/  LDG.E.LTC128B.U16 R24, desc[UR38][R8.64+0x12] ;  /* 0x0000122608187981 */ /* 0x000164000c1e1520 */
.L_x_41:
[----:B------:R-:W-:Y:S05]  /*2680*/  BSYNC B1 ;  /* 0x0000000000017941 */ /* 0x000fea0003800000 */
.L_x_40:
        /* <DEDUP_REMOVED lines=10> */
.L_x_43:
[----:B------:R-:W-:Y:S05]  /*2730*/  BSYNC B1 ;  /* 0x0000000000017941 */ /* 0x000fea0003800000 */
.L_x_42:
        /* <DEDUP_REMOVED lines=10> */
.L_x_45:
[----:B------:R-:W-:Y:S05]  /*27e0*/  BSYNC B1 ;  /* 0x0000000000017941 */ /* 0x000fea0003800000 */
.L_x_44:
[----:B0----5:R-:W-:Y:S01]  /*27f0*/  HADD2.F32 R5, -RZ, R24.H0_H0 ;  /* 0x20000018ff057230 */ /* 0x021fe20000004100 */
        /* <DEDUP_REMOVED lines=8> */
.L_x_47:
[----:B------:R-:W-:Y:S05]  /*2880*/  BSYNC B1 ;  /* 0x0000000000017941 */ /* 0x000fea0003800000 */
.L_x_46:
        /* <DEDUP_REMOVED lines=9> */
.L_x_49:
[----:B------:R-:W-:Y:S05]  /*2920*/  BSYNC B1 ;  /* 0x0000000000017941 */ /* 0x000fea0003800000 */
.L_x_48:
        /* <DEDUP_REMOVED lines=10> */
.L_x_51:
[----:B------:R-:W-:Y:S05]  /*29d0*/  BSYNC B1 ;  /* 0x0000000000017941 */ /* 0x000fea0003800000 */
.L_x_50:
        /* <DEDUP_REMOVED lines=10> */
.L_x_53:
[----:B------:R-:W-:Y:S05]  /*2a80*/  BSYNC B1 ;  /* 0x0000000000017941 */ /* 0x000fea0003800000 */
.L_x_52:
        /* <DEDUP_REMOVED lines=9> */
.L_x_55:
[----:B------:R-:W-:Y:S05]  /*2b20*/  BSYNC B1 ;  /* 0x0000000000017941 */ /* 0x000fea0003800000 */
.L_x_54:
        /* <DEDUP_REMOVED lines=9> */
.L_x_57:
[----:B------:R-:W-:Y:S05]  /*2bc0*/  BSYNC B1 ;  /* 0x0000000000017941 */ /* 0x000fea0003800000 */
.L_x_56:
        /* <DEDUP_REMOVED lines=10> */
.L_x_59:
[----:B------:R-:W-:Y:S05]  /*2c70*/  BSYNC B1 ;  /* 0x0000000000017941 */ /* 0x000fea0003800000 */
.L_x_58:
        /* <DEDUP_REMOVED lines=10> */
.L_x_61:
[----:B------:R-:W-:Y:S05]  /*2d20*/  BSYNC B1 ;  /* 0x0000000000017941 */ /* 0x000fea0003800000 */
.L_x_60:
        /* <DEDUP_REMOVED lines=9> */
.L_x_63:
[----:B------:R-:W-:Y:S05]  /*2dc0*/  BSYNC B1 ;  /* 0x0000000000017941 */ /* 0x000fea0003800000 */
.L_x_62:
        /* <DEDUP_REMOVED lines=9> */
.L_x_65:
[----:B------:R-:W-:Y:S05]  /*2e60*/  BSYNC B1 ;  /* 0x0000000000017941 */ /* 0x000fea0003800000 */
.L_x_64:
        /* <DEDUP_REMOVED lines=10> */
.L_x_67:
[----:B------:R-:W-:Y:S05]  /*2f10*/  BSYNC B1 ;  /* 0x0000000000017941 */ /* 0x000fea0003800000 */
.L_x_66:
        /* <DEDUP_REMOVED lines=10> */
.L_x_69:
[----:B------:R-:W-:Y:S05]  /*2fc0*/  BSYNC B1 ;  /* 0x0000000000017941 */ /* 0x000fea0003800000 */
.L_x_68:
        /* <DEDUP_REMOVED lines=9> */
.L_x_71:
[----:B------:R-:W-:Y:S05]  /*3060*/  BSYNC B1 ;  /* 0x0000000000017941 */ /* 0x000fea0003800000 */
.L_x_70:
        /* <DEDUP_REMOVED lines=9> */
.L_x_73:
[----:B------:R-:W-:Y:S05]  /*3100*/  BSYNC B1 ;  /* 0x0000000000017941 */ /* 0x000fea0003800000 */
.L_x_72:
        /* <DEDUP_REMOVED lines=10> */
.L_x_75:
[----:B------:R-:W-:Y:S05]  /*31b0*/  BSYNC B1 ;  /* 0x0000000000017941 */ /* 0x000fea0003800000 */
.L_x_74:
        /* <DEDUP_REMOVED lines=10> */
.L_x_77:
[----:B------:R-:W-:Y:S05]  /*3260*/  BSYNC B1 ;  /* 0x0000000000017941 */ /* 0x000fea0003800000 */
.L_x_76:
        /* <DEDUP_REMOVED lines=9> */
.L_x_79:
[----:B------:R-:W-:Y:S05]  /*3300*/  BSYNC B1 ;  /* 0x0000000000017941 */ /* 0x000fea0003800000 */
.L_x_78:
        /* <DEDUP_REMOVED lines=9> */
.L_x_81:
[----:B------:R-:W-:Y:S05]  /*33a0*/  BSYNC B1 ;  /* 0x0000000000017941 */ /* 0x000fea0003800000 */
.L_x_80:
        /* <DEDUP_REMOVED lines=10> */
.L_x_83:
[----:B------:R-:W-:Y:S05]  /*3450*/  BSYNC B1 ;  /* 0x0000000000017941 */ /* 0x000fea0003800000 */
.L_x_82:
        /* <DEDUP_REMOVED lines=10> */
.L_x_85:
[----:B------:R-:W-:Y:S05]  /*3500*/  BSYNC B1 ;  /* 0x0000000000017941 */ /* 0x000fea0003800000 */
.L_x_84:
        /* <DEDUP_REMOVED lines=9> */
.L_x_87:
[----:B------:R-:W-:Y:S05]  /*35a0*/  BSYNC B1 ;  /* 0x0000000000017941 */ /* 0x000fea0003800000 */
.L_x_86:
        /* <DEDUP_REMOVED lines=9> */
.L_x_89:
[----:B------:R-:W-:Y:S05]  /*3640*/  BSYNC B1 ;  /* 0x0000000000017941 */ /* 0x000fea0003800000 */
.L_x_88:
        /* <DEDUP_REMOVED lines=10> */
.L_x_91:
[----:B------:R-:W-:Y:S05]  /*36f0*/  BSYNC B1 ;  /* 0x0000000000017941 */ /* 0x000fea0003800000 */
.L_x_90:
        /* <DEDUP_REMOVED lines=10> */
.L_x_93:
[----:B------:R-:W-:Y:S05]  /*37a0*/  BSYNC B1 ;  /* 0x0000000000017941 */ /* 0x000fea0003800000 */
.L_x_92:
        /* <DEDUP_REMOVED lines=9> */
.L_x_95:
[----:B------:R-:W-:Y:S05]  /*3840*/  BSYNC B1 ;  /* 0x0000000000017941 */ /* 0x000fea0003800000 */
.L_x_94:
        /* <DEDUP_REMOVED lines=9> */
.L_x_97:
[----:B------:R-:W-:Y:S05]  /*38e0*/  BSYNC B1 ;  /* 0x0000000000017941 */ /* 0x000fea0003800000 */
.L_x_96:
        /* <DEDUP_REMOVED lines=10> */
.L_x_99:
[----:B------:R-:W-:Y:S05]  /*3990*/  BSYNC B1 ;  /* 0x0000000000017941 */ /* 0x000fea0003800000 */
.L_x_98:
        /* <DEDUP_REMOVED lines=10> */
.L_x_101:
[----:B------:R-:W-:Y:S05]  /*3a40*/  BSYNC B1 ;  /* 0x0000000000017941 */ /* 0x000fea0003800000 */
.L_x_100:
        /* <DEDUP_REMOVED lines=9> */
.L_x_103:
[----:B------:R-:W-:Y:S05]  /*3ae0*/  BSYNC B1 ;  /* 0x0000000000017941 */ /* 0x000fea0003800000 */
.L_x_102:
        /* <DEDUP_REMOVED lines=9> */
.L_x_105:
[----:B------:R-:W-:Y:S05]  /*3b80*/  BSYNC B1 ;  /* 0x0000000000017941 */ /* 0x000fea0003800000 */
.L_x_104:
        /* <DEDUP_REMOVED lines=10> */
.L_x_107:
[----:B------:R-:W-:Y:S05]  /*3c30*/  BSYNC B1 ;  /* 0x0000000000017941 */ /* 0x000fea0003800000 */
.L_x_106:
        /* <DEDUP_REMOVED lines=10> */
.L_x_109:
[----:B------:R-:W-:Y:S05]  /*3ce0*/  BSYNC B1 ;  /* 0x0000000000017941 */ /* 0x000fea0003800000 */
.L_x_108:
        /* <DEDUP_REMOVED lines=9> */
.L_x_111:
[----:B------:R-:W-:Y:S05]  /*3d80*/  BSYNC B1 ;  /* 0x0000000000017941 */ /* 0x000fea0003800000 */
.L_x_110:
        /* <DEDUP_REMOVED lines=9> */
.L_x_113:
[----:B------:R-:W-:Y:S05]  /*3e20*/  BSYNC B1 ;  /* 0x0000000000017941 */ /* 0x000fea0003800000 */
.L_x_112:
        /* <DEDUP_REMOVED lines=10> */
.L_x_115:
[----:B------:R-:W-:Y:S05]  /*3ed0*/  BSYNC B1 ;  /* 0x0000000000017941 */ /* 0x000fea0003800000 */
.L_x_114:
        /* <DEDUP_REMOVED lines=10> */
.L_x_117:
[----:B------:R-:W-:Y:S05]  /*3f80*/  BSYNC B1 ;  /* 0x0000000000017941 */ /* 0x000fea0003800000 */
.L_x_116:
        /* <DEDUP_REMOVED lines=9> */
.L_x_119:
[----:B------:R-:W-:Y:S05]  /*4020*/  BSYNC B1 ;  /* 0x0000000000017941 */ /* 0x000fea0003800000 */
.L_x_118:
        /* <DEDUP_REMOVED lines=9> */
.L_x_121:
[----:B------:R-:W-:Y:S05]  /*40c0*/  BSYNC B1 ;  /* 0x0000000000017941 */ /* 0x000fea0003800000 */
.L_x_120:
        /* <DEDUP_REMOVED lines=10> */
.L_x_123:
[----:B------:R-:W-:Y:S05]  /*4170*/  BSYNC B1 ;  /* 0x0000000000017941 */ /* 0x000fea0003800000 */
.L_x_122:
        /* <DEDUP_REMOVED lines=10> */
.L_x_125:
[----:B------:R-:W-:Y:S05]  /*4220*/  BSYNC B1 ;  /* 0x0000000000017941 */ /* 0x000fea0003800000 */
.L_x_124:
        /* <DEDUP_REMOVED lines=9> */
.L_x_127:
[----:B------:R-:W-:Y:S05]  /*42c0*/  BSYNC B1 ;  /* 0x0000000000017941 */ /* 0x000fea0003800000 */
.L_x_126:
        /* <DEDUP_REMOVED lines=9> */
.L_x_129:
[----:B------:R-:W-:Y:S05]  /*4360*/  BSYNC B1 ;  /* 0x0000000000017941 */ /* 0x000fea0003800000 */
.L_x_128:
        /* <DEDUP_REMOVED lines=10> */
.L_x_131:
[----:B------:R-:W-:Y:S05]  /*4410*/  BSYNC B1 ;  /* 0x0000000000017941 */ /* 0x000fea0003800000 */
.L_x_130:
        /* <DEDUP_REMOVED lines=10> */
.L_x_133:
[----:B------:R-:W-:Y:S05]  /*44c0*/  BSYNC B1 ;  /* 0x0000000000017941 */ /* 0x000fea0003800000 */
.L_x_132:
        /* <DEDUP_REMOVED lines=9> */
.L_x_135:
[----:B------:R-:W-:Y:S05]  /*4560*/  BSYNC B1 ;  /* 0x0000000000017941 */ /* 0x000fea0003800000 */
.L_x_134:
        /* <DEDUP_REMOVED lines=9> */
.L_x_137:
[----:B------:R-:W-:Y:S05]  /*4600*/  BSYNC B1 ;  /* 0x0000000000017941 */ /* 0x000fea0003800000 */
.L_x_136:
        /* <DEDUP_REMOVED lines=10> */
.L_x_139:
[----:B------:R-:W-:Y:S05]  /*46b0*/  BSYNC B1 ;  /* 0x0000000000017941 */ /* 0x000fea0003800000 */
.L_x_138:
        /* <DEDUP_REMOVED lines=10> */
.L_x_141:
[----:B------:R-:W-:Y:S05]  /*4760*/  BSYNC B1 ;  /* 0x0000000000017941 */ /* 0x000fea0003800000 */
.L_x_140:
        /* <DEDUP_REMOVED lines=9> */
.L_x_143:
[----:B------:R-:W-:Y:S05]  /*4800*/  BSYNC B1 ;  /* 0x0000000000017941 */ /* 0x000fea0003800000 */
.L_x_142:
        /* <DEDUP_REMOVED lines=9> */
.L_x_145:
[----:B------:R-:W-:Y:S05]  /*48a0*/  BSYNC B1 ;  /* 0x0000000000017941 */ /* 0x000fea0003800000 */
.L_x_144:
        /* <DEDUP_REMOVED lines=10> */
.L_x_147:
[----:B------:R-:W-:Y:S05]  /*4950*/  BSYNC B1 ;  /* 0x0000000000017941 */ /* 0x000fea0003800000 */
.L_x_146:
[----:B-----5:R-:W-:Y:S01]  /*4960*/  HADD2.F32 R5, -RZ, R24.H0_H0 ;  /* 0x20000018ff057230 */ /* 0x020fe20000004100 */
[----:B------:R-:W-:Y:S01]  /*4970*/  ISETP.GT.AND P0, PT, R4, 0x79, PT ;  /* 0x000000790400780c */ /* 0x000fe20003f04270 */
[----:B------:R-:W-:Y:S01]  /*4980*/  @P2 IMAD.MOV.U32 R4, RZ, RZ, R10 ;  /* 0x000000ffff042224 */ /* 0x000fe200078e000a */
[----:B------:R-:W-:Y:S02]  /*4990*/  BSSY B1, `(.L_x_148) ;  /* 0x000000a000017945 */ /* 0x000fe40003800000 */
[----:B------:R-:W-:Y:S01]  /*49a0*/  FMUL R5, R5, R88 ;  /* 0x0000005805057220 */ /* 0x000fe20000400000 */
[----:B------:R-:W-:-:S03]  /*49b0*/  ISETP.GT.AND P3, PT, R3, RZ, P0 ;  /* 0x000000ff0300720c */ /* 0x000fc60000764270 */
[----:B------:R-:W-:-:S05]  /*49c0*/  FFMA R5, R84, R19, R5 ;  /* 0x0000001354057223 */ /* 0x000fca0000000005 */
[----:B------:R-:W-:-:S04]  /*49d0*/  F2FP.F16.F32.PACK_AB R5, RZ, R5 ;  /* 0x00000005ff05723e */ /* 0x000fc800000000ff */
[----:B0-----:R-:W-:Y:S01]  /*49e0*/  PRMT R14, R5, 0x7610, R14 ;  /* 0x00007610050e7816 */ /* 0x001fe2000000000e */
[----:B------:R-:W-:-:S05]  /*49f0*/  @P2 IMAD.MOV.U32 R5, RZ, RZ, R11 ;  /* 0x000000ffff052224 */ /* 0x000fca00078e000b */
[----:B------:R0:W-:Y:S01]  /*4a00*/  @P2 STG.E.U16 desc[UR38][R4.64+0xf0], R14 ;  /* 0x0000f00e04002986 */ /* 0x0001e2000c101526 */
[----:B------:R-:W-:Y:S05]  /*4a10*/  @!P3 BRA `(.L_x_149) ;  /* 0x000000000004b947 */ /* 0x000fea0003800000 */
[----:B------:R0:W5:Y:S02]  /*4a20*/  LDG.E.LTC128B.U16 R24, desc[UR38][R6.64+0xf2] ;  /* 0x0000f22606187981 */ /* 0x000164000c1e1520 */
.L_x_149:
[----:B------:R-:W-:Y:S05]  /*4a30*/  BSYNC B1 ;  /* 0x0000000000017941 */ /* 0x000fea0003800000 */
.L_x_148:
        /* <DEDUP_REMOVED lines=9> */
.L_x_151:
[----:B------:R-:W-:Y:S05]  /*4ad0*/  BSYNC B1 ;  /* 0x0000000000017941 */ /* 0x000fea0003800000 */
.L_x_150:
[----:B-----5:R-:W-:Y:S01]  /*4ae0*/  HADD2.F32 R5, -RZ, R24.H0_H0 ;  /* 0x20000018ff057230 */ /* 0x020fe20000004100 */
[----:B------:R-:W-:Y:S01]  /*4af0*/  ISETP.GT.AND P0, PT, R3, 0x8, P0 ;  /* 0x000000080300780c */ /* 0x000fe20000704270 */
[----:B0-----:R-:W-:Y:S01]  /*4b00*/  @P1 IMAD.MOV.U32 R4, RZ, RZ, R12 ;  /* 0x000000ffff041224 */ /* 0x001fe200078e000c */
[----:B------:R-:W-:Y:S02]  /*4b10*/  BSSY B1, `(.L_x_152) ;  /* 0x0000009000017945 */ /* 0x000fe40003800000 */
[----:B------:R-:W-:-:S04]  /*4b20*/  FMUL R5, R5, R88 ;  /* 0x0000005805057220 */ /* 0x000fc80000400000 */
[----:B------:R-:W-:-:S05]  /*4b30*/  FFMA R5, R86, R19, R5 ;  /* 0x0000001356057223 */ /* 0x000fca0000000005 */
[----:B------:R-:W-:-:S04]  /*4b40*/  F2FP.F16.F32.PACK_AB R5, RZ, R5 ;  /* 0x00000005ff05723e */ /* 0x000fc800000000ff */
[----:B-1-3--:R-:W-:Y:S01]  /*4b50*/  PRMT R6, R5, 0x7610, R6 ;  /* 0x0000761005067816 */ /* 0x00afe20000000006 */
[----:B------:R-:W-:-:S05]  /*4b60*/  @P1 IMAD.MOV.U32 R5, RZ, RZ, R13 ;  /* 0x000000ffff051224 */ /* 0x000fca00078e000d */
[----:B------:R0:W-:Y:S01]  /*4b70*/  @P1 STG.E.U16 desc[UR38][R4.64+0xf0], R6 ;  /* 0x0000f00604001986 */ /* 0x0001e2000c101526 */
[----:B------:R-:W-:Y:S05]  /*4b80*/  @!P0 BRA `(.L_x_153) ;  /* 0x0000000000048947 */ /* 0x000fea0003800000 */
[----:B------:R1:W5:Y:S02]  /*4b90*/  LDG.E.LTC128B.U16 R24, desc[UR38][R8.64+0xf2] ;  /* 0x0000f22608187981 */ /* 0x000364000c1e1520 */
.L_x_153:
[----:B------:R-:W-:Y:S05]  /*4ba0*/  BSYNC B1 ;  /* 0x0000000000017941 */ /* 0x000fea0003800000 */
.L_x_152:
[----:B------:R-:W-:Y:S05]  /*4bb0*/  @!P0 BRA `(.L_x_154) ;  /* 0x0000001000e88947 */ /* 0x000fea0003800000 */
[----:B-----5:R-:W-:-:S05]  /*4bc0*/  HADD2.F32 R3, -RZ, R24.H0_H0 ;  /* 0x20000018ff037230 */ /* 0x020fca0000004100 */
[----:B0-----:R-:W-:-:S04]  /*4bd0*/  FMUL R4, R3, R88 ;  /* 0x0000005803047220 */ /* 0x001fc80000400000 */
[----:B------:R-:W-:-:S05]  /*4be0*/  FFMA R4, R87, R19, R4 ;  /* 0x0000001357047223 */ /* 0x000fca0000000004 */
[----:B------:R-:W-:-:S05]  /*4bf0*/  F2FP.F16.F32.PACK_AB R4, RZ, R4 ;  /* 0x00000004ff04723e */ /* 0x000fca00000000ff */
[----:B------:R3:W-:Y:S01]  /*4c00*/  STG.E.U16 desc[UR38][R12.64+0xf2], R4 ;  /* 0x0000f2040c007986 */ /* 0x0007e2000c101526 */
[----:B------:R-:W-:Y:S05]  /*4c10*/  BRA `(.L_x_154) ;  /* 0x0000001000d07947 */ /* 0x000fea0003800000 */
.L_x_29:
[----:B------:R-:W-:Y:S01]  /*4c20*/  ISETP.GT.AND P3, PT, R4, 0x1, PT ;  /* 0x000000010400780c */ /* 0x000fe20003f64270 */
[----:B------:R-:W-:Y:S01]  /*4c30*/  ULDC.64 UR4, c[0x0][0x5c0] ;  /* 0x0001700000047ab9 */ /* 0x000fe20000000a00 */
[-C--:B------:R-:W-:Y:S01]  /*4c40*/  FMUL R24, R24, R19.reuse ;  /* 0x0000001318187220 */ /* 0x080fe20000400000 */
[----:B------:R-:W-:Y:S01]  /*4c50*/  LEA R6, P4, R102, UR4, 0x1 ;  /* 0x0000000466067c11 */ /* 0x000fe2000f8808ff */
[-C--:B------:R-:W-:Y:S01]  /*4c60*/  FMUL R25, R25, R19.reuse ;  /* 0x0000001319197220 */ /* 0x080fe20000400000 */
[----:B------:R-:W-:Y:S01]  /*4c70*/  ISETP.GT.AND P0, PT, R3, RZ, P3 ;  /* 0x000000ff0300720c */ /* 0x000fe20001f04270 */
[-C--:B------:R-:W-:Y:S01]  /*4c80*/  FMUL R26, R26, R19.reuse ;  /* 0x000000131a1a7220 */ /* 0x080fe20000400000 */
[----:B------:R-:W-:Y:S01]  /*4c90*/  F2FP.F16.F32.PACK_AB R24, RZ, R24 ;  /* 0x00000018ff18723e */ /* 0x000fe200000000ff */
[-C--:B------:R-:W-:Y:S01]  /*4ca0*/  FMUL R27, R27, R19.reuse ;  /* 0x000000131b1b7220 */ /* 0x080fe20000400000 */
[----:B------:R-:W-:Y:S01]  /*4cb0*/  LEA.HI.X R7, R102, UR5, R113, 0x1, P4 ;  /* 0x0000000566077c11 */ /* 0x000fe2000a0f0c71 */
[----:B------:R-:W-:Y:S01]  /*4cc0*/  FMUL R28, R28, R19 ;  /* 0x000000131c1c7220 */ /* 0x000fe20000400000 */
[----:B------:R-:W-:Y:S01]  /*4cd0*/  F2FP.F16.F32.PACK_AB R25, RZ, R25 ;  /* 0x00000019ff19723e */ /* 0x000fe200000000ff */
[-C--:B------:R-:W-:Y:S01]  /*4ce0*/  FMUL R29, R29, R19.reuse ;  /* 0x000000131d1d7220 */ /* 0x080fe20000400000 */
[----:B------:R-:W-:Y:S01]  /*4cf0*/  ISETP.GT.AND P2, PT, R3, 0x8, P2 ;  /* 0x000000080300780c */ /* 0x000fe20001744270 */
[----:B------:R-:W-:Y:S01]  /*4d00*/  @P1 STG.E.U16 desc[UR38][R6.64], R24 ;  /* 0x0000001806001986 */ /* 0x000fe2000c101526 */
[----:B------:R-:W-:Y:S01]  /*4d10*/  ISETP.GT.AND P1, PT, R4, 0x8, PT ;  /* 0x000000080400780c */ /* 0x000fe20003f24270 */
[-C--:B------:R-:W-:Y:S01]  /*4d20*/  FMUL R30, R30, R19.reuse ;  /* 0x000000131e1e7220 */ /* 0x080fe20000400000 */
[C---:B------:R-:W-:Y:S01]  /*4d30*/  SHF.L.U64.HI R5, R92.reuse, 0x1, R91 ;  /* 0x000000015c057819 */ /* 0x040fe2000001025b */
[----:B------:R-:W-:Y:S01]  /*4d40*/  @P0 STG.E.U16 desc[UR38][R6.64+0x2], R25 ;  /* 0x0000021906000986 */ /* 0x000fe2000c101526 */
[----:B------:R-:W-:Y:S01]  /*4d50*/  LEA R8, P5, R92, R6, 0x1 ;  /* 0x000000065c087211 */ /* 0x000fe200078a08ff */
[-C--:B------:R-:W-:Y:S01]  /*4d60*/  FMUL R31, R31, R19.reuse ;  /* 0x000000131f1f7220 */ /* 0x080fe20000400000 */
[----:B------:R-:W-:Y:S01]  /*4d70*/  ISETP.GT.AND P3, PT, R3, 0x8, P3 ;  /* 0x000000080300780c */ /* 0x000fe20001f64270 */
[-C--:B------:R-:W-:Y:S01]  /*4d80*/  FMUL R32, R32, R19.reuse ;  /* 0x0000001320207220 */ /* 0x080fe20000400000 */
[----:B------:R-:W-:Y:S01]  /*4d90*/  ISETP.GT.AND P0, PT, R4, 0x9, PT ;  /* 0x000000090400780c */ /* 0x000fe20003f04270 */
[----:B------:R-:W-:Y:S01]  /*4da0*/  IMAD.X R9, R5, 0x1, R7, P5 ;  /* 0x0000000105097824 */ /* 0x000fe200028e0607 */
[----:B------:R-:W-:Y:S01]  /*4db0*/  ISETP.GT.AND P4, PT, R3, RZ, P1 ;  /* 0x000000ff0300720c */ /* 0x000fe20000f84270 */
[-C--:B------:R-:W-:Y:S01]  /*4dc0*/  FMUL R33, R33, R19.reuse ;  /* 0x0000001321217220 */ /* 0x080fe20000400000 */
[----:B------:R-:W-:Y:S01]  /*4dd0*/  F2FP.F16.F32.PACK_AB R26, RZ, R26 ;  /* 0x0000001aff1a723e */ /* 0x000fe200000000ff */
[-C--:B------:R-:W-:Y:S01]  /*4de0*/  FMUL R34, R34, R19.reuse ;  /* 0x0000001322227220 */ /* 0x080fe20000400000 */
[----:B------:R-:W-:Y:S01]  /*4df0*/  ISETP.GT.AND P5, PT, R3, RZ, P0 ;  /* 0x000000ff0300720c */ /* 0x000fe200007a4270 */
[----:B------:R-:W-:Y:S01]  /*4e00*/  FMUL R35, R35, R19 ;  /* 0x0000001323237220 */ /* 0x000fe20000400000 */
[----:B------:R-:W-:Y:S01]  /*4e10*/  F2FP.F16.F32.PACK_AB R27, RZ, R27 ;  /* 0x0000001bff1b723e */ /* 0x000fe200000000ff */
[----:B------:R-:W-:Y:S01]  /*4e20*/  @P2 STG.E.U16 desc[UR38][R8.64], R26 ;  /* 0x0000001a08002986 */ /* 0x000fe2000c101526 */
[----:B------:R-:W-:Y:S01]  /*4e30*/  F2FP.F16.F32.PACK_AB R28, RZ, R28 ;  /* 0x0000001cff1c723e */ /* 0x000fe200000000ff */
[-C--:B------:R-:W-:Y:S01]  /*4e40*/  FMUL R36, R36, R19.reuse ;  /* 0x0000001324247220 */ /* 0x080fe20000400000 */
[----:B------:R-:W-:Y:S01]  /*4e50*/  ISETP.GT.AND P2, PT, R3, 0x8, P1 ;  /* 0x000000080300780c */ /* 0x000fe20000f44270 */
[----:B------:R-:W-:Y:S01]  /*4e60*/  @P3 STG.E.U16 desc[UR38][R8.64+0x2], R27 ;  /* 0x0000021b08003986 */ /* 0x000fe2000c101526 */
[----:B------:R-:W-:Y:S01]  /*4e70*/  ISETP.GT.AND P1, PT, R4, 0x10, PT ;  /* 0x000000100400780c */ /* 0x000fe20003f24270 */
[----:B------:R-:W-:Y:S01]  /*4e80*/  FMUL R37, R37, R19 ;  /* 0x0000001325257220 */ /* 0x000fe20000400000 */
[----:B------:R-:W-:Y:S01]  /*4e90*/  F2FP.F16.F32.PACK_AB R29, RZ, R29 ;  /* 0x0000001dff1d723e */ /* 0x000fe200000000ff */
[----:B------:R-:W-:Y:S01]  /*4ea0*/  @P4 STG.E.U16 desc[UR38][R6.64+0x10], R28 ;  /* 0x0000101c06004986 */ /* 0x000fe2000c101526 */
[C---:B------:R-:W-:Y:S01]  /*4eb0*/  ISETP.GT.AND P3, PT, R3.reuse, 0x8, P0 ;  /* 0x000000080300780c */ /* 0x040fe20000764270 */
[-C--:B------:R-:W-:Y:S01]  /*4ec0*/  FMUL R38, R38, R19.reuse ;  /* 0x0000001326267220 */ /* 0x080fe20000400000 */
[----:B------:R-:W-:Y:S01]  /*4ed0*/  ISETP.GT.AND P0, PT, R4, 0x11, PT ;  /* 0x000000110400780c */ /* 0x000fe20003f04270 */
[----:B------:R-:W-:Y:S01]  /*4ee0*/  @P5 STG.E.U16 desc[UR38][R6.64+0x12], R29 ;  /* 0x0000121d06005986 */ /* 0x000fe2000c101526 */
        /* <DEDUP_REMOVED lines=161> */
[----:B------:R-:W-:Y:S01]  /*5900*/  FMUL R87, R87, R19 ;  /* 0x0000001357577220 */ /* 0x000fe20000400000 */
[----:B------:R-:W-:-:S02]  /*5910*/  F2FP.F16.F32.PACK_AB R62, RZ, R62 ;  /* 0x0000003eff3e723e */ /* 0x000fc400000000ff */
[C---:B------:R-:W-:Y:S02]  /*5920*/  ISETP.GT.AND P5, PT, R3.reuse, RZ, P0 ;  /* 0x000000ff0300720c */ /* 0x040fe400007a4270 */
[----:B------:R-:W-:Y:S01]  /*5930*/  F2FP.F16.F32.PACK_AB R63, RZ, R63 ;  /* 0x0000003fff3f723e */ /* 0x000fe200000000ff */
[----:B------:R-:W-:Y:S01]  /*5940*/  @P2 STG.E.U16 desc[UR38][R8.64+0x90], R62 ;  /* 0x0000903e08002986 */ /* 0x000fe2000c101526 */
[----:B------:R-:W-:Y:S02]  /*5950*/  F2FP.F16.F32.PACK_AB R64, RZ, R64 ;  /* 0x00000040ff40723e */ /* 0x000fe400000000ff */
[C---:B------:R-:W-:Y:S01]  /*5960*/  ISETP.GT.AND P2, PT, R3.reuse, 0x8, P1 ;  /* 0x000000080300780c */ /* 0x040fe20000f44270 */
[----:B------:R-:W-:Y:S01]  /*5970*/  @P3 STG.E.U16 desc[UR38][R8.64+0x92], R63 ;  /* 0x0000923f08003986 */ /* 0x000fe2000c101526 */
[----:B------:R-:W-:Y:S02]  /*5980*/  ISETP.GT.AND P1, PT, R4, 0x58, PT ;  /* 0x000000580400780c */ /* 0x000fe40003f24270 */
[----:B------:R-:W-:Y:S01]  /*5990*/  F2FP.F16.F32.PACK_AB R65, RZ, R65 ;  /* 0x00000041ff41723e */ /* 0x000fe200000000ff */
[----:B------:R-:W-:Y:S01]  /*59a0*/  @P4 STG.E.U16 desc[UR38][R6.64+0xa0], R64 ;  /* 0x0000a04006004986 */ /* 0x000fe2000c101526 */
[----:B------:R-:W-:-:S02]  /*59b0*/  ISETP.GT.AND P3, PT, R3, 0x8, P0 ;  /* 0x000000080300780c */ /* 0x000fc40000764270 */
[----:B------:R-:W-:Y:S01]  /*59c0*/  ISETP.GT.AND P0, PT, R4, 0x59, PT ;  /* 0x000000590400780c */ /* 0x000fe20003f04270 */
[----:B------:R-:W-:Y:S01]  /*59d0*/  @P5 STG.E.U16 desc[UR38][R6.64+0xa2], R65 ;  /* 0x0000a24106005986 */ /* 0x000fe2000c101526 */
[C---:B------:R-:W-:Y:S02]  /*59e0*/  ISETP.GT.AND P4, PT, R3.reuse, RZ, P1 ;  /* 0x000000ff0300720c */ /* 0x040fe40000f84270 */
[----:B------:R-:W-:Y:S02]  /*59f0*/  F2FP.F16.F32.PACK_AB R66, RZ, R66 ;  /* 0x00000042ff42723e */ /* 0x000fe400000000ff */
[----:B------:R-:W-:Y:S02]  /*5a00*/  ISETP.GT.AND P5, PT, R3, RZ, P0 ;  /* 0x000000ff0300720c */ /* 0x000fe400007a4270 */
[----:B------:R-:W-:Y:S01]  /*5a10*/  F2FP.F16.F32.PACK_AB R67, RZ, R67 ;  /* 0x00000043ff43723e */ /* 0x000fe200000000ff */
[----:B------:R-:W-:Y:S01]  /*5a20*/  @P2 STG.E.U16 desc[UR38][R8.64+0xa0], R66 ;  /* 0x0000a04208002986 */ /* 0x000fe2000c101526 */
[----:B------:R-:W-:-:S02]  /*5a30*/  F2FP.F16.F32.PACK_AB R68, RZ, R68 ;  /* 0x00000044ff44723e */ /* 0x000fc400000000ff */
[C---:B------:R-:W-:Y:S01]  /*5a40*/  ISETP.GT.AND P2, PT, R3.reuse, 0x8, P1 ;  /* 0x000000080300780c */ /* 0x040fe20000f44270 */
[----:B------:R-:W-:Y:S01]  /*5a50*/  @P3 STG.E.U16 desc[UR38][R8.64+0xa2], R67 ;  /* 0x0000a24308003986 */ /* 0x000fe2000c101526 */
[C---:B------:R-:W-:Y:S02]  /*5a60*/  ISETP.GT.AND P1, PT, R4.reuse, 0x60, PT ;  /* 0x000000600400780c */ /* 0x040fe40003f24270 */
[----:B------:R-:W-:Y:S01]  /*5a70*/  F2FP.F16.F32.PACK_AB R69, RZ, R69 ;  /* 0x00000045ff45723e */ /* 0x000fe200000000ff */
[----:B------:R-:W-:Y:S01]  /*5a80*/  @P4 STG.E.U16 desc[UR38][R6.64+0xb0], R68 ;  /* 0x0000b04406004986 */ /* 0x000fe2000c101526 */
[C---:B------:R-:W-:Y:S02]  /*5a90*/  ISETP.GT.AND P3, PT, R3.reuse, 0x8, P0 ;  /* 0x000000080300780c */ /* 0x040fe40000764270 */
[----:B------:R-:W-:Y:S01]  /*5aa0*/  ISETP.GT.AND P0, PT, R4, 0x61, PT ;  /* 0x000000610400780c */ /* 0x000fe20003f04270 */
[----:B------:R-:W-:Y:S01]  /*5ab0*/  @P5 STG.E.U16 desc[UR38][R6.64+0xb2], R69 ;  /* 0x0000b24506005986 */ /* 0x000fe2000c101526 */
[----:B------:R-:W-:-:S02]  /*5ac0*/  ISETP.GT.AND P4, PT, R3, RZ, P1 ;  /* 0x000000ff0300720c */ /* 0x000fc40000f84270 */
[C---:B------:R-:W-:Y:S02]  /*5ad0*/  ISETP.GT.AND P5, PT, R3.reuse, RZ, P0 ;  /* 0x000000ff0300720c */ /* 0x040fe400007a4270 */
[----:B------:R-:W-:Y:S02]  /*5ae0*/  F2FP.F16.F32.PACK_AB R70, RZ, R70 ;  /* 0x00000046ff46723e */ /* 0x000fe400000000ff */
[----:B------:R-:W-:Y:S02]  /*5af0*/  F2FP.F16.F32.PACK_AB R71, RZ, R71 ;  /* 0x00000047ff47723e */ /* 0x000fe400000000ff */
[----:B------:R-:W-:Y:S01]  /*5b00*/  F2FP.F16.F32.PACK_AB R72, RZ, R72 ;  /* 0x00000048ff48723e */ /* 0x000fe200000000ff */
[----:B------:R-:W-:Y:S01]  /*5b10*/  @P2 STG.E.U16 desc[UR38][R8.64+0xb0], R70 ;  /* 0x0000b04608002986 */ /* 0x000fe2000c101526 */
[----:B------:R-:W-:Y:S02]  /*5b20*/  F2FP.F16.F32.PACK_AB R73, RZ, R73 ;  /* 0x00000049ff49723e */ /* 0x000fe400000000ff */
[C---:B------:R-:W-:Y:S01]  /*5b30*/  ISETP.GT.AND P1, PT, R3.reuse, 0x8, P1 ;  /* 0x000000080300780c */ /* 0x040fe20000f24270 */
[----:B------:R-:W-:Y:S01]  /*5b40*/  @P3 STG.E.U16 desc[UR38][R8.64+0xb2], R71 ;  /* 0x0000b24708003986 */ /* 0x000fe2000c101526 */
[----:B------:R-:W-:-:S02]  /*5b50*/  ISETP.GT.AND P2, PT, R3, 0x8, P0 ;  /* 0x000000080300780c */ /* 0x000fc40000744270 */
[C---:B------:R-:W-:Y:S01]  /*5b60*/  ISETP.GT.AND P0, PT, R4.reuse, 0x69, PT ;  /* 0x000000690400780c */ /* 0x040fe20003f04270 */
[----:B------:R-:W-:Y:S01]  /*5b70*/  @P4 STG.E.U16 desc[UR38][R6.64+0xc0], R72 ;  /* 0x0000c04806004986 */ /* 0x000fe2000c101526 */
[----:B------:R-:W-:Y:S02]  /*5b80*/  ISETP.GT.AND P4, PT, R4, 0x68, PT ;  /* 0x000000680400780c */ /* 0x000fe40003f84270 */
[----:B------:R-:W-:Y:S01]  /*5b90*/  F2FP.F16.F32.PACK_AB R74, RZ, R74 ;  /* 0x0000004aff4a723e */ /* 0x000fe200000000ff */
[----:B------:R-:W-:Y:S01]  /*5ba0*/  @P5 STG.E.U16 desc[UR38][R6.64+0xc2], R73 ;  /* 0x0000c24906005986 */ /* 0x000fe2000c101526 */
[C---:B------:R-:W-:Y:S02]  /*5bb0*/  ISETP.GT.AND P5, PT, R3.reuse, RZ, P4 ;  /* 0x000000ff0300720c */ /* 0x040fe400027a4270 */
[----:B------:R-:W-:Y:S01]  /*5bc0*/  ISETP.GT.AND P3, PT, R3, RZ, P0 ;  /* 0x000000ff0300720c */ /* 0x000fe20000764270 */
[----:B------:R-:W-:Y:S01]  /*5bd0*/  @P1 STG.E.U16 desc[UR38][R8.64+0xc0], R74 ;  /* 0x0000c04a08001986 */ /* 0x000fe2000c101526 */
[----:B------:R-:W-:-:S02]  /*5be0*/  F2FP.F16.F32.PACK_AB R75, RZ, R75 ;  /* 0x0000004bff4b723e */ /* 0x000fc400000000ff */
[----:B------:R-:W-:Y:S02]  /*5bf0*/  F2FP.F16.F32.PACK_AB R76, RZ, R76 ;  /* 0x0000004cff4c723e */ /* 0x000fe400000000ff */
[C---:B------:R-:W-:Y:S01]  /*5c00*/  ISETP.GT.AND P4, PT, R3.reuse, 0x8, P4 ;  /* 0x000000080300780c */ /* 0x040fe20002784270 */
[----:B------:R-:W-:Y:S01]  /*5c10*/  @P2 STG.E.U16 desc[UR38][R8.64+0xc2], R75 ;  /* 0x0000c24b08002986 */ /* 0x000fe2000c101526 */
[----:B------:R-:W-:Y:S02]  /*5c20*/  F2FP.F16.F32.PACK_AB R77, RZ, R77 ;  /* 0x0000004dff4d723e */ /* 0x000fe400000000ff */
[C---:B------:R-:W-:Y:S01]  /*5c30*/  ISETP.GT.AND P2, PT, R4.reuse, 0x71, PT ;  /* 0x000000710400780c */ /* 0x040fe20003f44270 */
[----:B------:R-:W-:Y:S01]  /*5c40*/  @P5 STG.E.U16 desc[UR38][R6.64+0xd0], R76 ;  /* 0x0000d04c06005986 */ /* 0x000fe2000c101526 */
[----:B------:R-:W-:Y:S02]  /*5c50*/  ISETP.GT.AND P5, PT, R3, 0x8, P0 ;  /* 0x000000080300780c */ /* 0x000fe400007a4270 */
[C---:B------:R-:W-:Y:S01]  /*5c60*/  ISETP.GT.AND P1, PT, R4.reuse, 0x78, PT ;  /* 0x000000780400780c */ /* 0x040fe20003f24270 */
[----:B------:R-:W-:Y:S01]  /*5c70*/  @P3 STG.E.U16 desc[UR38][R6.64+0xd2], R77 ;  /* 0x0000d24d06003986 */ /* 0x000fe2000c101526 */
[----:B------:R-:W-:-:S02]  /*5c80*/  ISETP.GT.AND P3, PT, R4, 0x70, PT ;  /* 0x000000700400780c */ /* 0x000fc40003f64270 */
[----:B------:R-:W-:Y:S01]  /*5c90*/  ISETP.GT.AND P0, PT, R4, 0x79, PT ;  /* 0x000000790400780c */ /* 0x000fe20003f04270 */
[----:B------:R-:W-:Y:S01]  /*5ca0*/  @P4 IMAD.MOV.U32 R4, RZ, RZ, R8 ;  /* 0x000000ffff044224 */ /* 0x000fe200078e0008 */
[----:B------:R-:W-:Y:S01]  /*5cb0*/  F2FP.F16.F32.PACK_AB R78, RZ, R78 ;  /* 0x0000004eff4e723e */ /* 0x000fe200000000ff */
[----:B------:R-:W-:Y:S01]  /*5cc0*/  @P4 IMAD.MOV.U32 R5, RZ, RZ, R9 ;  /* 0x000000ffff054224 */ /* 0x000fe200078e0009 */
[----:B------:R-:W-:Y:S02]  /*5cd0*/  F2FP.F16.F32.PACK_AB R79, RZ, R79 ;  /* 0x0000004fff4f723e */ /* 0x000fe400000000ff */
[----:B------:R-:W-:Y:S02]  /*5ce0*/  F2FP.F16.F32.PACK_AB R80, RZ, R80 ;  /* 0x00000050ff50723e */ /* 0x000fe400000000ff */
[----:B------:R0:W-:Y:S01]  /*5cf0*/  @P4 STG.E.U16 desc[UR38][R4.64+0xd0], R78 ;  /* 0x0000d04e04004986 */ /* 0x0001e2000c101526 */
[----:B------:R-:W-:Y:S02]  /*5d00*/  ISETP.GT.AND P4, PT, R3, RZ, P2 ;  /* 0x000000ff0300720c */ /* 0x000fe40001784270 */
[----:B------:R-:W-:-:S02]  /*5d10*/  F2FP.F16.F32.PACK_AB R81, RZ, R81 ;  /* 0x00000051ff51723e */ /* 0x000fc400000000ff */
[----:B------:R-:W-:Y:S02]  /*5d20*/  ISETP.GT.AND P2, PT, R3, 0x8, P2 ;  /* 0x000000080300780c */ /* 0x000fe40001744270 */
[----:B------:R-:W-:Y:S02]  /*5d30*/  F2FP.F16.F32.PACK_AB R82, RZ, R82 ;  /* 0x00000052ff52723e */ /* 0x000fe400000000ff */
[----:B------:R-:W-:Y:S02]  /*5d40*/  F2FP.F16.F32.PACK_AB R83, RZ, R83 ;  /* 0x00000053ff53723e */ /* 0x000fe400000000ff */
[----:B------:R-:W-:Y:S01]  /*5d50*/  F2FP.F16.F32.PACK_AB R84, RZ, R84 ;  /* 0x00000054ff54723e */ /* 0x000fe200000000ff */
[----:B0-----:R-:W-:Y:S01]  /*5d60*/  @P5 IMAD.MOV.U32 R4, RZ, RZ, R8 ;  /* 0x000000ffff045224 */ /* 0x001fe200078e0008 */
[----:B------:R-:W-:Y:S01]  /*5d70*/  F2FP.F16.F32.PACK_AB R85, RZ, R85 ;  /* 0x00000055ff55723e */ /* 0x000fe200000000ff */
[----:B------:R-:W-:Y:S01]  /*5d80*/  @P5 IMAD.MOV.U32 R5, RZ, RZ, R9 ;  /* 0x000000ffff055224 */ /* 0x000fe200078e0009 */
[----:B------:R-:W-:-:S02]  /*5d90*/  F2FP.F16.F32.PACK_AB R86, RZ, R86 ;  /* 0x00000056ff56723e */ /* 0x000fc400000000ff */
[----:B------:R-:W-:Y:S02]  /*5da0*/  F2FP.F16.F32.PACK_AB R87, RZ, R87 ;  /* 0x00000057ff57723e */ /* 0x000fe400000000ff */
[----:B------:R0:W-:Y:S01]  /*5db0*/  @P5 STG.E.U16 desc[UR38][R4.64+0xd2], R79 ;  /* 0x0000d24f04005986 */ /* 0x0001e2000c101526 */
[C---:B------:R-:W-:Y:S02]  /*5dc0*/  ISETP.GT.AND P5, PT, R3.reuse, RZ, P3 ;  /* 0x000000ff0300720c */ /* 0x040fe40001fa4270 */
[----:B------:R-:W-:-:S11]  /*5dd0*/  ISETP.GT.AND P3, PT, R3, 0x8, P3 ;  /* 0x000000080300780c */ /* 0x000fd60001f64270 */
[----:B0-----:R-:W-:Y:S02]  /*5de0*/  @P5 IMAD.MOV.U32 R4, RZ, RZ, R6 ;  /* 0x000000ffff045224 */ /* 0x001fe400078e0006 */
[----:B------:R-:W-:-:S05]  /*5df0*/  @P5 IMAD.MOV.U32 R5, RZ, RZ, R7 ;  /* 0x000000ffff055224 */ /* 0x000fca00078e0007 */
[----:B------:R0:W-:Y:S01]  /*5e00*/  @P5 STG.E.U16 desc[UR38][R4.64+0xe0], R80 ;  /* 0x0000e05004005986 */ /* 0x0001e2000c101526 */
[C---:B------:R-:W-:Y:S02]  /*5e10*/  ISETP.GT.AND P5, PT, R3.reuse, RZ, P0 ;  /* 0x000000ff0300720c */ /* 0x040fe400007a4270 */
[----:B------:R-:W-:Y:S01]  /*5e20*/  ISETP.GT.AND P0, PT, R3, 0x8, P0 ;  /* 0x000000080300780c */ /* 0x000fe20000704270 */
[----:B0-----:R-:W-:Y:S02]  /*5e30*/  @P4 IMAD.MOV.U32 R4, RZ, RZ, R6 ;  /* 0x000000ffff044224 */ /* 0x001fe400078e0006 */
[----:B------:R-:W-:-:S05]  /*5e40*/  @P4 IMAD.MOV.U32 R5, RZ, RZ, R7 ;  /* 0x000000ffff054224 */ /* 0x000fca00078e0007 */
[----:B------:R0:W-:Y:S01]  /*5e50*/  @P4 STG.E.U16 desc[UR38][R4.64+0xe2], R81 ;  /* 0x0000e25104004986 */ /* 0x0001e2000c101526 */
[C---:B------:R-:W-:Y:S02]  /*5e60*/  ISETP.GT.AND P4, PT, R3.reuse, RZ, P1 ;  /* 0x000000ff0300720c */ /* 0x040fe40000f84270 */
[----:B------:R-:W-:Y:S01]  /*5e70*/  ISETP.GT.AND P1, PT, R3, 0x8, P1 ;  /* 0x000000080300780c */ /* 0x000fe20000f24270 */
[----:B0-----:R-:W-:Y:S02]  /*5e80*/  @P3 IMAD.MOV.U32 R4, RZ, RZ, R8 ;  /* 0x000000ffff043224 */ /* 0x001fe400078e0008 */
[----:B------:R-:W-:-:S05]  /*5e90*/  @P3 IMAD.MOV.U32 R5, RZ, RZ, R9 ;  /* 0x000000ffff053224 */ /* 0x000fca00078e0009 */
[----:B------:R0:W-:Y:S02]  /*5ea0*/  @P3 STG.E.U16 desc[UR38][R4.64+0xe0], R82 ;  /* 0x0000e05204003986 */ /* 0x0001e4000c101526 */
[----:B0-----:R-:W-:Y:S02]  /*5eb0*/  @P2 IMAD.MOV.U32 R4, RZ, RZ, R8 ;  /* 0x000000ffff042224 */ /* 0x001fe400078e0008 */
[----:B------:R-:W-:-:S05]  /*5ec0*/  @P2 IMAD.MOV.U32 R5, RZ, RZ, R9 ;  /* 0x000000ffff052224 */ /* 0x000fca00078e0009 */
[----:B------:R0:W-:Y:S02]  /*5ed0*/  @P2 STG.E.U16 desc[UR38][R4.64+0xe2], R83 ;  /* 0x0000e25304002986 */ /* 0x0001e4000c101526 */
[----:B0-----:R-:W-:Y:S02]  /*5ee0*/  @P4 IMAD.MOV.U32 R4, RZ, RZ, R6 ;  /* 0x000000ffff044224 */ /* 0x001fe400078e0006 */
[----:B------:R-:W-:-:S05]  /*5ef0*/  @P4 IMAD.MOV.U32 R5, RZ, RZ, R7 ;  /* 0x000000ffff054224 */ /* 0x000fca00078e0007 */
[----:B------:R0:W-:Y:S04]  /*5f00*/  @P4 STG.E.U16 desc[UR38][R4.64+0xf0], R84 ;  /* 0x0000f05404004986 */ /* 0x0001e8000c101526 */
[----:B------:R1:W-:Y:S01]  /*5f10*/  @P5 STG.E.U16 desc[UR38][R6.64+0xf2], R85 ;  /* 0x0000f25506005986 */ /* 0x0003e2000c101526 */
[----:B0-----:R-:W-:Y:S02]  /*5f20*/  @P1 IMAD.MOV.U32 R4, RZ, RZ, R8 ;  /* 0x000000ffff041224 */ /* 0x001fe400078e0008 */
[----:B------:R-:W-:-:S05]  /*5f30*/  @P1 IMAD.MOV.U32 R5, RZ, RZ, R9 ;  /* 0x000000ffff051224 */ /* 0x000fca00078e0009 */
[----:B------:R1:W-:Y:S04]  /*5f40*/  @P1 STG.E.U16 desc[UR38][R4.64+0xf0], R86 ;  /* 0x0000f05604001986 */ /* 0x0003e8000c101526 */
[----:B------:R1:W-:Y:S02]  /*5f50*/  @P0 STG.E.U16 desc[UR38][R8.64+0xf2], R87 ;  /* 0x0000f25708000986 */ /* 0x0003e4000c101526 */
.L_x_154:
[----:B------:R-:W-:Y:S05]  /*5f60*/  BSYNC B0 ;  /* 0x0000000000007941 */ /* 0x000fea0003800000 */
.L_x_28:
[----:B------:R-:W-:Y:S01]  /*5f70*/  IADD3 R16, P0, R16, UR36, RZ ;  /* 0x0000002410107c10 */ /* 0x000fe2000ff1e0ff */
[----:B------:R-:W-:Y:S01]  /*5f80*/  ULDC.64 UR4, c[0x0][0x650] ;  /* 0x0001940000047ab9 */ /* 0x000fe20000000a00 */
[----:B------:R-:W-:Y:S01]  /*5f90*/  PRMT R3, RZ, 0x7610, R3 ;  /* 0x00007610ff037816 */ /* 0x000fe20000000003 */
[----:B------:R-:W-:Y:S01]  /*5fa0*/  IMAD.MOV.U32 R100, RZ, RZ, -0x1 ;  /* 0xffffffffff647424 */ /* 0x000fe200078e00ff */
[----:B------:R-:W-:Y:S01]  /*5fb0*/  IADD3.X R17, R17, UR42, RZ, P0, !PT ;  /* 0x0000002a11117c10 */ /* 0x000fe200087fe4ff */
[----:B------:R-:W-:Y:S01]  /*5fc0*/  IMAD.MOV.U32 R99, RZ, RZ, -0x1 ;  /* 0xffffffffff637424 */ /* 0x000fe200078e00ff */
[----:B------:R-:W-:-:S04]  /*5fd0*/  ISETP.GE.U32.AND P0, PT, R16, UR4, PT ;  /* 0x0000000410007c0c */ /* 0x000fc8000bf06070 */
[----:B------:R-:W-:-:S13]  /*5fe0*/  ISETP.GE.U32.AND.EX P0, PT, R17, UR5, PT, P0 ;  /* 0x0000000511007c0c */ /* 0x000fda000bf06100 */
[----:B------:R-:W-:Y:S05]  /*5ff0*/  @P0 BRA `(.L_x_155) ;  /* 0x00000004004c0947 */ /* 0x000fea0003800000 */
[----:B------:R-:W0:Y:S01]  /*6000*/  LDC.64 R10, c[0x0][0x628] ;  /* 0x00018a00ff0a7b82 */ /* 0x000e220000000a00 */
[----:B---3--:R-:W3:Y:S01]  /*6010*/  S2R R12, SR_CTAID.X ;  /* 0x00000000000c7919 */ /* 0x008ee20000002500 */
[----:B-12-4-:R-:W-:Y:S02]  /*6020*/  IMAD.MOV.U32 R8, RZ, RZ, R16 ;  /* 0x000000ffff087224 */ /* 0x016fe400078e0010 */
[----:B------:R-:W-:Y:S01]  /*6030*/  IMAD.MOV.U32 R9, RZ, RZ, R17 ;  /* 0x000000ffff097224 */ /* 0x000fe200078e0011 */
[----:B------:R-:W1:Y:S03]  /*6040*/  S2R R20, SR_CTAID.Y ;  /* 0x0000000000147919 */ /* 0x000e660000002600 */
[----:B------:R-:W2:Y:S08]  /*6050*/  LDC R0, c[0x0][0x630] ;  /* 0x00018c00ff007b82 */ /* 0x000eb00000000800 */
[----:B------:R-:W4:Y:S01]  /*6060*/  LDC.64 R14, c[0x0][0x620] ;  /* 0x00018800ff0e7b82 */ /* 0x000f220000000a00 */
[----:B0-----:R-:W-:-:S04]  /*6070*/  ISETP.NE.U32.AND P0, PT, R10, RZ, PT ;  /* 0x000000ff0a00720c */ /* 0x001fc80003f05070 */
[----:B------:R-:W-:-:S13]  /*6080*/  ISETP.NE.AND.EX P0, PT, R11, RZ, PT, P0 ;  /* 0x000000ff0b00720c */ /* 0x000fda0003f05300 */
[----:B-1234-:R-:W-:Y:S05]  /*6090*/  @!P0 BRA `(.L_x_156) ;  /* 0x0000000000288947 */ /* 0x01efea0003800000 */
        /* <DEDUP_REMOVED lines=10> */
.L_x_156:
[-CC-:B------:R-:W-:Y:S01]  /*6140*/  SHF.R.U64 R99, R8, R0.reuse, R9.reuse ;  /* 0x0000000008637219 */ /* 0x180fe20000001209 */
[----:B------:R-:W0:Y:S01]  /*6150*/  LDC.64 R26, c[0x0][0x640] ;  /* 0x00019000ff1a7b82 */ /* 0x000e220000000a00 */
[----:B------:R-:W-:Y:S01]  /*6160*/  SHF.R.U32.HI R0, RZ, R0, R9 ;  /* 0x00000000ff007219 */ /* 0x000fe20000011609 */
[----:B------:R-:W-:Y:S01]  /*6170*/  ULDC UR4, c[0x0][0x150] ;  /* 0x0000540000047ab9 */ /* 0x000fe20000000800 */
[----:B------:R-:W-:Y:S02]  /*6180*/  IADD3 R3, P0, RZ, -R99, RZ ;  /* 0x80000063ff037210 */ /* 0x000fe40007f1e0ff */
[----:B------:R-:W-:-:S03]  /*6190*/  I2FP.F32.U32 R7, R12 ;  /* 0x0000000c00077245 */ /* 0x000fc60000201000 */
[----:B------:R-:W1:Y:S01]  /*61a0*/  LDC R6, c[0x0][0x618] ;  /* 0x00018600ff067b82 */ /* 0x000e620000000800 */
[----:B------:R-:W-:Y:S02]  /*61b0*/  IMAD.X R5, RZ, RZ, ~R0, P0 ;  /* 0x000000ffff057224 */ /* 0x000fe400000e0e00 */
[----:B------:R-:W-:Y:S01]  /*61c0*/  FMUL R7, R7, UR4 ;  /* 0x0000000407077c20 */ /* 0x000fe20008400000 */
[----:B------:R-:W-:Y:S01]  /*61d0*/  ULDC UR4, c[0x0][0x154] ;  /* 0x0000550000047ab9 */ /* 0x000fe20000000800 */
[-C--:B------:R-:W-:Y:S02]  /*61e0*/  IMAD R0, R5, R14.reuse, RZ ;  /* 0x0000000e05007224 */ /* 0x080fe400078e02ff */
[C---:B------:R-:W-:Y:S01]  /*61f0*/  IMAD.WIDE.U32 R4, R3.reuse, R14, R16 ;  /* 0x0000000e03047225 */ /* 0x040fe200078e0010 */
[----:B------:R-:W2:Y:S01]  /*6200*/  LDC R8, c[0x0][0x608] ;  /* 0x00018200ff087b82 */ /* 0x000ea20000000800 */
[----:B------:R-:W3:Y:S02]  /*6210*/  F2I.U32.TRUNC.NTZ R7, R7 ;  /* 0x0000000700077305 */ /* 0x000ee4000020f000 */
[----:B------:R-:W-:Y:S01]  /*6220*/  IMAD R3, R3, R15, R0 ;  /* 0x0000000f03037224 */ /* 0x000fe200078e0200 */
[----:B------:R-:W-:-:S03]  /*6230*/  I2FP.F32.U32 R0, R20 ;  /* 0x0000001400007245 */ /* 0x000fc60000201000 */
[----:B------:R-:W-:Y:S01]  /*6240*/  IMAD.IADD R3, R5, 0x1, R3 ;  /* 0x0000000105037824 */ /* 0x000fe200078e0203 */
[----:B------:R-:W4:Y:S01]  /*6250*/  LDC R11, c[0x0][0x658] ;  /* 0x00019600ff0b7b82 */ /* 0x000f220000000800 */
[----:B0-----:R-:W-:-:S04]  /*6260*/  ISETP.NE.U32.AND P0, PT, R26, RZ, PT ;  /* 0x000000ff1a00720c */ /* 0x001fc80003f05070 */
[----:B------:R-:W-:-:S03]  /*6270*/  ISETP.NE.AND.EX P0, PT, R27, RZ, PT, P0 ;  /* 0x000000ff1b00720c */ /* 0x000fc60003f05300 */
[----:B------:R-:W0:Y:S01]  /*6280*/  LDC R9, c[0x0][0x144] ;  /* 0x00005100ff097b82 */ /* 0x000e220000000800 */
[-C--:B-1----:R-:W-:Y:S01]  /*6290*/  SHF.R.U64 R10, R4, R6.reuse, R3 ;  /* 0x00000006040a7219 */ /* 0x082fe20000001203 */
[----:B---3--:R-:W-:Y:S01]  /*62a0*/  IMAD.MOV R7, RZ, RZ, -R7 ;  /* 0x000000ffff077224 */ /* 0x008fe200078e0a07 */
[----:B------:R-:W-:Y:S01]  /*62b0*/  SHF.R.U32.HI R3, RZ, R6, R3 ;  /* 0x00000006ff037219 */ /* 0x000fe20000011603 */
[----:B------:R-:W-:-:S04]  /*62c0*/  FMUL R6, R0, UR4 ;  /* 0x0000000400067c20 */ /* 0x000fc80008400000 */
[----:B------:R-:W1:Y:S01]  /*62d0*/  LDC R21, c[0x0][0x148] ;  /* 0x00005200ff157b82 */ /* 0x000e620000000800 */
[----:B------:R3:W0:Y:S01]  /*62e0*/  F2I.U32.TRUNC.NTZ R14, R6 ;  /* 0x00000006000e7305 */ /* 0x000622000020f000 */
[-CC-:B--2---:R-:W-:Y:S02]  /*62f0*/  SHF.R.U64 R13, R10, R8.reuse, R3.reuse ;  /* 0x000000080a0d7219 */ /* 0x184fe40000001203 */
[----:B------:R-:W-:-:S04]  /*6300*/  SHF.R.U32.HI R0, RZ, R8, R3 ;  /* 0x00000008ff007219 */ /* 0x000fc80000011603 */
[----:B-----5:R-:W2:Y:S01]  /*6310*/  LDC R24, c[0x0][0x648] ;  /* 0x00019200ff187b82 */ /* 0x020ea20000000800 */
[-CC-:B----4-:R-:W-:Y:S02]  /*6320*/  SHF.R.U64 R15, R13, R11.reuse, R0.reuse ;  /* 0x0000000b0d0f7219 */ /* 0x190fe40000001200 */
[----:B------:R-:W-:-:S03]  /*6330*/  SHF.R.U32.HI R5, RZ, R11, R0 ;  /* 0x0000000bff057219 */ /* 0x000fc60000011600 */
[----:B------:R-:W-:Y:S02]  /*6340*/  IMAD.MOV.U32 R4, RZ, RZ, R15 ;  /* 0x000000ffff047224 */ /* 0x000fe400078e000f */
[----:B------:R-:W4:Y:S01]  /*6350*/  LDC R28, c[0x0][0x638] ;  /* 0x00018e00ff1c7b82 */ /* 0x000f220000000800 */
[----:B0-----:R-:W-:-:S07]  /*6360*/  IMAD R25, R9, R7, R12 ;  /* 0x0000000709197224 */ /* 0x001fce00078e020c */
[----:B------:R-:W0:Y:S08]  /*6370*/  LDC R29, c[0x0][0x610] ;  /* 0x00018400ff1d7b82 */ /* 0x000e300000000800 */
[----:B------:R-:W0:Y:S01]  /*6380*/  LDC R30, c[0x0][0x600] ;  /* 0x00018000ff1e7b82 */ /* 0x000e220000000800 */
[----:B-123--:R-:W-:Y:S05]  /*6390*/  @!P0 BRA `(.L_x_157) ;  /* 0x0000000000288947 */ /* 0x00efea0003800000 */
        /* <DEDUP_REMOVED lines=10> */
.L_x_157:
[----:B------:R-:W-:Y:S01]  /*6440*/  ISETP.NE.AND P0, PT, R2, 0x1, PT ;  /* 0x000000010200780c */ /* 0x000fe20003f05270 */
[----:B------:R-:W-:Y:S01]  /*6450*/  IMAD.MOV R14, RZ, RZ, -R14 ;  /* 0x000000ffff0e7224 */ /* 0x000fe200078e0a0e */
[----:B------:R-:W-:Y:S02]  /*6460*/  SHF.R.U64 R0, R4, R24, R5 ;  /* 0x0000001804007219 */ /* 0x000fe40000001205 */
[----:B------:R-:W-:Y:S02]  /*6470*/  LOP3.LUT R3, R13, R96, RZ, 0xc0, !PT ;  /* 0x000000600d037212 */ /* 0x000fe400078ec0ff */
[----:B------:R-:W-:Y:S01]  /*6480*/  LOP3.LUT R10, R10, R95, RZ, 0xc0, !PT ;  /* 0x0000005f0a0a7212 */ /* 0x000fe200078ec0ff */
[----:B------:R-:W-:Y:S02]  /*6490*/  IMAD.MOV R4, RZ, RZ, -R0 ;  /* 0x000000ffff047224 */ /* 0x000fe400078e0a00 */
[----:B------:R-:W-:Y:S02]  /*64a0*/  IMAD R0, R90, R0, R3 ;  /* 0x000000005a007224 */ /* 0x000fe400078e0203 */
[----:B----4-:R-:W-:-:S02]  /*64b0*/  IMAD R3, R4, R28, R15 ;  /* 0x0000001c04037224 */ /* 0x010fc400078e020f */
[----:B------:R-:W-:Y:S02]  /*64c0*/  @P0 IMAD R25, R21, R14, R20 ;  /* 0x0000000e15190224 */ /* 0x000fe400078e0214 */
[----:B0-----:R-:W-:Y:S02]  /*64d0*/  IMAD R5, R3, R30, R10 ;  /* 0x0000001e03057224 */ /* 0x001fe400078e020a */
[----:B------:R-:W-:Y:S02]  /*64e0*/  IMAD R0, R0, R29, R25 ;  /* 0x0000001d00007224 */ /* 0x000fe400078e0219 */
[----:B------:R-:W-:-:S03]  /*64f0*/  IMAD.MOV.U32 R4, RZ, RZ, 0x1 ;  /* 0x00000001ff047424 */ /* 0x000fc600078e00ff */
[----:B------:R-:W-:Y:S02]  /*6500*/  SEL R100, R5, R0, !P0 ;  /* 0x0000000005647207 */ /* 0x000fe40004000000 */
[----:B------:R-:W-:Y:S02]  /*6510*/  PRMT R3, R4, 0x7610, R3 ;  /* 0x0000761004037816 */ /* 0x000fe40000000003 */
[----:B------:R-:W-:-:S07]  /*6520*/  SEL R0, R0, R5, !P0 ;  /* 0x0000000500007207 */ /* 0x000fce0004000000 */
.L_x_155:
[----:B------:R-:W-:Y:S01]  /*6530*/  UIMAD.WIDE.U32 UR4, UR41, 0x24924925, URZ ;  /* 0x24924925290478a5 */ /* 0x000fe2000f8e003f */
[----:B------:R-:W-:Y:S01]  /*6540*/  LOP3.LUT P0, RZ, R3, 0xff, RZ, 0xc0, !PT ;  /* 0x000000ff03ff7812 */ /* 0x000fe2000780c0ff */
[----:B------:R-:W-:Y:S02]  /*6550*/  IMAD.MOV.U32 R101, RZ, RZ, R0 ;  /* 0x000000ffff657224 */ /* 0x000fe400078e0000 */
[----:B------:R-:W-:-:S04]  /*6560*/  UIADD3 UR4, UR41, -UR5, URZ ;  /* 0x8000000529047290 */ /* 0x000fc8000fffe03f */
[----:B------:R-:W-:-:S04]  /*6570*/  ULEA.HI UR4, UR4, UR5, URZ, 0x1f ;  /* 0x0000000504047291 */ /* 0x000fc8000f8ff83f */
[----:B------:R-:W-:-:S04]  /*6580*/  USHF.R.U32.HI UR4, URZ, 0x2, UR4 ;  /* 0x000000023f047899 */ /* 0x000fc80008011604 */
[----:B------:R-:W-:Y:S01]  /*6590*/  UIMAD UR41, UR4, -0x7, UR41 ;  /* 0xfffffff9042978a4 */ /* 0x000fe2000f8e0229 */
[----:B------:R-:W-:Y:S11]  /*65a0*/  @P0 BRA `(.L_x_158) ;  /* 0xffffffac001c0947 */ /* 0x000ff6000383ffff */
[----:B------:R-:W-:Y:S05]  /*65b0*/  EXIT ;  /* 0x000000000000794d */ /* 0x000fea0003800000 */
.L_x_3:
        /* <DEDUP_REMOVED lines=26> */
.L_x_160:
[--C-:B------:R-:W-:Y:S01]  /*6760*/  SHF.R.U64 R14, R12, R20, R13.reuse ;  /* 0x000000140c0e7219 */ /* 0x100fe2000000120d */
[----:B------:R-:W0:Y:S01]  /*6770*/  LDC R24, c[0x0][0x618] ;  /* 0x00018600ff187b82 */ /* 0x000e220000000800 */
[----:B------:R-:W-:Y:S01]  /*6780*/  I2FP.F32.U32 R8, R6 ;  /* 0x0000000600087245 */ /* 0x000fe20000201000 */
[----:B------:R-:W-:Y:S01]  /*6790*/  ULDC UR4, c[0x0][0x150] ;  /* 0x0000540000047ab9 */ /* 0x000fe20000000800 */
[----:B------:R-:W-:Y:S02]  /*67a0*/  SHF.R.U32.HI R7, RZ, R20, R13 ;  /* 0x00000014ff077219 */ /* 0x000fe4000001160d */
[----:B------:R-:W-:Y:S01]  /*67b0*/  IADD3 R11, P0, RZ, -R14, RZ ;  /* 0x8000000eff0b7210 */ /* 0x000fe20007f1e0ff */
[----:B------:R-:W-:Y:S01]  /*67c0*/  FMUL R13, R8, UR4 ;  /* 0x00000004080d7c20 */ /* 0x000fe20008400000 */
[----:B------:R-:W-:Y:S01]  /*67d0*/  ULDC UR4, c[0x0][0x154] ;  /* 0x0000550000047ab9 */ /* 0x000fe20000000800 */
[----:B------:R-:W1:Y:S02]  /*67e0*/  LDC.64 R26, c[0x0][0x640] ;  /* 0x00019000ff1a7b82 */ /* 0x000e640000000a00 */
[----:B------:R-:W-:-:S02]  /*67f0*/  IMAD.X R7, RZ, RZ, ~R7, P0 ;  /* 0x000000ffff077224 */ /* 0x000fc400000e0e07 */
[----:B------:R-:W2:Y:S01]  /*6800*/  F2I.U32.TRUNC.NTZ R13, R13 ;  /* 0x0000000d000d7305 */ /* 0x000ea2000020f000 */
[----:B------:R-:W-:-:S03]  /*6810*/  IMAD.WIDE.U32 R8, R11, R22, R16 ;  /* 0x000000160b087225 */ /* 0x000fc600078e0010 */
[----:B------:R-:W3:Y:S01]  /*6820*/  LDC R15, c[0x0][0x144] ;  /* 0x00005100ff0f7b82 */ /* 0x000ee20000000800 */
[----:B------:R-:W-:-:S04]  /*6830*/  IMAD R10, R7, R22, RZ ;  /* 0x00000016070a7224 */ /* 0x000fc800078e02ff */
[----:B------:R-:W-:Y:S02]  /*6840*/  IMAD R7, R11, R23, R10 ;  /* 0x000000170b077224 */ /* 0x000fe400078e020a */
[----:B------:R-:W-:Y:S01]  /*6850*/  IMAD.MOV.U32 R10, RZ, RZ, -0x1 ;  /* 0xffffffffff0a7424 */ /* 0x000fe200078e00ff */
[----:B------:R-:W4:Y:S01]  /*6860*/  LDC R20, c[0x0][0x608] ;  /* 0x00018200ff147b82 */ /* 0x000f220000000800 */
[----:B------:R-:W-:Y:S01]  /*6870*/  IMAD.IADD R7, R9, 0x1, R7 ;  /* 0x0000000109077824 */ /* 0x000fe200078e0207 */
[----:B------:R-:W-:-:S04]  /*6880*/  I2FP.F32.U32 R9, R5 ;  /* 0x0000000500097245 */ /* 0x000fc80000201000 */
[-C--:B0-----:R-:W-:Y:S01]  /*6890*/  SHF.R.U64 R12, R8, R24.reuse, R7 ;  /* 0x00000018080c7219 */ /* 0x081fe20000001207 */
[----:B--2---:R-:W-:Y:S01]  /*68a0*/  IMAD.MOV R8, RZ, RZ, -R13 ;  /* 0x000000ffff087224 */ /* 0x004fe200078e0a0d */
[----:B------:R-:W0:Y:S01]  /*68b0*/  LDC R11, c[0x0][0x658] ;  /* 0x00019600ff0b7b82 */ /* 0x000e220000000800 */
[----:B-1----:R-:W-:Y:S01]  /*68c0*/  ISETP.NE.U32.AND P0, PT, R26, RZ, PT ;  /* 0x000000ff1a00720c */ /* 0x002fe20003f05070 */
[----:B------:R-:W-:Y:S01]  /*68d0*/  FMUL R9, R9, UR4 ;  /* 0x0000000409097c20 */ /* 0x000fe20008400000 */
[----:B------:R-:W-:Y:S02]  /*68e0*/  SHF.R.U32.HI R7, RZ, R24, R7 ;  /* 0x00000018ff077219 */ /* 0x000fe40000011607 */
[----:B------:R-:W-:-:S03]  /*68f0*/  ISETP.NE.AND.EX P0, PT, R27, RZ, PT, P0 ;  /* 0x000000ff1b00720c */ /* 0x000fc60003f05300 */
[----:B------:R-:W1:Y:S01]  /*6900*/  LDC R22, c[0x0][0x148] ;  /* 0x00005200ff167b82 */ /* 0x000e620000000800 */
[----:B---3--:R-:W-:Y:S02]  /*6910*/  IMAD R23, R15, R8, R6 ;  /* 0x000000080f177224 */ /* 0x008fe400078e0206 */
[----:B------:R-:W-:-:S05]  /*6920*/  IMAD.MOV.U32 R8, RZ, RZ, 0x1 ;  /* 0x00000001ff087424 */ /* 0x000fca00078e00ff */
[----:B------:R-:W2:Y:S01]  /*6930*/  LDC R21, c[0x0][0x600] ;  /* 0x00018000ff157b82 */ /* 0x000ea20000000800 */
[-CC-:B----4-:R-:W-:Y:S02]  /*6940*/  SHF.R.U64 R15, R12, R20.reuse, R7.reuse ;  /* 0x000000140c0f7219 */ /* 0x190fe40000001207 */
[----:B------:R-:W-:Y:S02]  /*6950*/  SHF.R.U32.HI R6, RZ, R20, R7 ;  /* 0x00000014ff067219 */ /* 0x000fe40000011607 */
[----:B------:R3:W4:Y:S03]  /*6960*/  F2I.U32.TRUNC.NTZ R20, R9 ;  /* 0x0000000900147305 */ /* 0x000726000020f000 */
[----:B------:R-:W1:Y:S01]  /*6970*/  LDC R25, c[0x0][0x648] ;  /* 0x00019200ff197b82 */ /* 0x000e620000000800 */
[-C--:B0-----:R-:W-:Y:S02]  /*6980*/  SHF.R.U64 R19, R15, R11.reuse, R6 ;  /* 0x0000000b0f137219 */ /* 0x081fe40000001206 */
[----:B------:R-:W-:-:S02]  /*6990*/  SHF.L.U32 R10, R10, R11, RZ ;  /* 0x0000000b0a0a7219 */ /* 0x000fc400000006ff */
[-C--:B------:R-:W-:Y:S01]  /*69a0*/  SHF.R.U32.HI R7, RZ, R11.reuse, R6 ;  /* 0x0000000bff077219 */ /* 0x080fe20000011606 */
[----:B------:R-:W-:Y:S01]  /*69b0*/  IMAD.MOV.U32 R6, RZ, RZ, R19 ;  /* 0x000000ffff067224 */ /* 0x000fe200078e0013 */
[----:B------:R-:W-:Y:S01]  /*69c0*/  SHF.L.U32 R24, R8, R11, RZ ;  /* 0x0000000b08187219 */ /* 0x000fe200000006ff */
[----:B------:R-:W0:Y:S01]  /*69d0*/  LDC R28, c[0x0][0x638] ;  /* 0x00018e00ff1c7b82 */ /* 0x000e220000000800 */
[----:B------:R-:W-:-:S07]  /*69e0*/  LOP3.LUT R30, RZ, R10, RZ, 0x33, !PT ;  /* 0x0000000aff1e7212 */ /* 0x000fce00078e33ff */
[----:B------:R-:W0:Y:S01]  /*69f0*/  LDC R29, c[0x0][0x610] ;  /* 0x00018400ff1d7b82 */ /* 0x000e220000000800 */
[----:B---34-:R-:W-:Y:S05]  /*6a00*/  @!P0 BRA `(.L_x_161) ;  /* 0x0000000000288947 */ /* 0x018fea0003800000 */
[----:B------:R-:W3:Y:S02]  /*6a10*/  LDC R6, c[0x0][0x64c] ;  /* 0x00019300ff067b82 */ /* 0x000ee40000000800 */
[----:B---3--:R-:W-:-:S05]  /*6a20*/  IADD3 R11, P0, R19, R6, RZ ;  /* 0x00000006130b7210 */ /* 0x008fca0007f1e0ff */
        /* <DEDUP_REMOVED lines=8> */
.L_x_161:
[----:B------:R-:W-:Y:S01]  /*6ab0*/  ISETP.NE.AND P0, PT, R2, 0x1, PT ;  /* 0x000000010200780c */ /* 0x000fe20003f05270 */
[----:B--2---:R-:W-:Y:S01]  /*6ac0*/  VIADD R9, R21, 0xffffffff ;  /* 0xffffffff15097836 */ /* 0x004fe20000000000 */
[----:B-1----:R-:W-:Y:S01]  /*6ad0*/  SHF.R.U64 R7, R6, R25, R7 ;  /* 0x0000001906077219 */ /* 0x002fe20000001207 */
[----:B------:R-:W-:Y:S01]  /*6ae0*/  IMAD.MOV R20, RZ, RZ, -R20 ;  /* 0x000000ffff147224 */ /* 0x000fe200078e0a14 */
[----:B------:R-:W-:Y:S02]  /*6af0*/  LOP3.LUT R6, R15, R30, RZ, 0xc0, !PT ;  /* 0x0000001e0f067212 */ /* 0x000fe400078ec0ff */
[----:B------:R-:W-:Y:S01]  /*6b00*/  LOP3.LUT R12, R12, R9, RZ, 0xc0, !PT ;  /* 0x000000090c0c7212 */ /* 0x000fe200078ec0ff */
[----:B------:R-:W-:Y:S02]  /*6b10*/  IMAD.MOV R8, RZ, RZ, -R7 ;  /* 0x000000ffff087224 */ /* 0x000fe400078e0a07 */
[----:B------:R-:W-:Y:S02]  /*6b20*/  IMAD R6, R24, R7, R6 ;  /* 0x0000000718067224 */ /* 0x000fe400078e0206 */
[----:B------:R-:W-:-:S02]  /*6b30*/  IMAD.MOV.U32 R9, RZ, RZ, 0x1 ;  /* 0x00000001ff097424 */ /* 0x000fc400078e00ff */
[----:B------:R-:W-:Y:S02]  /*6b40*/  @P0 IMAD R23, R22, R20, R5 ;  /* 0x0000001416170224 */ /* 0x000fe400078e0205 */
[----:B0-----:R-:W-:Y:S02]  /*6b50*/  IMAD R5, R8, R28, R19 ;  /* 0x0000001c08057224 */ /* 0x001fe400078e0213 */
[----:B------:R-:W-:Y:S02]  /*6b60*/  IMAD R19, R6, R29, R23 ;  /* 0x0000001d06137224 */ /* 0x000fe400078e0217 */
[----:B------:R-:W-:Y:S02]  /*6b70*/  IMAD R6, R5, R21, R12 ;  /* 0x0000001505067224 */ /* 0x000fe400078e020c */
[----:B------:R-:W-:-:S03]  /*6b80*/  IMAD.MOV.U32 R8, RZ, RZ, R14 ;  /* 0x000000ffff087224 */ /* 0x000fc600078e000e */
[----:B------:R-:W-:Y:S02]  /*6b90*/  SEL R20, R6, R19, !P0 ;  /* 0x0000001306147207 */ /* 0x000fe40004000000 */
[----:B------:R-:W-:-:S07]  /*6ba0*/  SEL R19, R19, R6, !P0 ;  /* 0x0000000613137207 */ /* 0x000fce0004000000 */
.L_x_159:
[----:B------:R-:W-:-:S08]  /*6bb0*/  NOP ;  /* 0x0000000000007918 */ /* 0x000fd00000000000 */
[----:B------:R-:W0:-:S00]  /*6bc0*/  USETMAXREG.DEALLOC.CTAPOOL 0x28 ;  /* 0x00000028000079c8 */ /* 0x000e0000080e0500 */
[----:B0-----:R-:W-:-:S13]  /*6bd0*/  ISETP.NE.AND P0, PT, R0, RZ, PT ;  /* 0x000000ff0000720c */ /* 0x001fda0003f05270 */
[----:B------:R-:W-:Y:S05]  /*6be0*/  @P0 EXIT ;  /* 0x000000000000094d */ /* 0x000fea0003800000 */
[----:B------:R-:W-:Y:S01]  /*6bf0*/  LOP3.LUT P0, RZ, R9, 0xff, RZ, 0xc0, !PT ;  /* 0x000000ff09ff7812 */ /* 0x000fe2000780c0ff */
[----:B------:R-:W-:Y:S02]  /*6c00*/  IMAD.MOV.U32 R0, RZ, RZ, 0x1 ;  /* 0x00000001ff007424 */ /* 0x000fe400078e00ff */
[----:B------:R-:W-:-:S10]  /*6c10*/  IMAD.MOV.U32 R12, RZ, RZ, RZ ;  /* 0x000000ffff0c7224 */ /* 0x000fd400078e00ff */
[----:B------:R-:W-:Y:S05]  /*6c20*/  @!P0 BRA `(.L_x_162) ;  /* 0x0000000c00348947 */ /* 0x000fea0003800000 */
[----:B------:R-:W0:Y:S01]  /*6c30*/  LDC R0, c[0x0][0x28c] ;  /* 0x0000a300ff007b82 */ /* 0x000e220000000800 */
[----:B------:R-:W-:Y:S01]  /*6c40*/  LOP3.LUT P0, RZ, R3, 0x1f, RZ, 0xc0, !PT ;  /* 0x0000001f03ff7812 */ /* 0x000fe2000780c0ff */
[----:B------:R-:W-:Y:S01]  /*6c50*/  ULDC UR5, c[0x0][0x658] ;  /* 0x0001960000057ab9 */ /* 0x000fe20000000800 */
[----:B------:R-:W-:Y:S01]  /*6c60*/  UMOV UR6, 0xffffffff ;  /* 0xffffffff00067882 */ /* 0x000fe20000000000 */
[----:B------:R-:W-:Y:S01]  /*6c70*/  BSSY B0, `(.L_x_162) ;  /* 0x00000c8000007945 */ /* 0x000fe20003800000 */
[----:B------:R-:W-:Y:S01]  /*6c80*/  USHF.L.U32 UR6, UR6, UR5, URZ ;  /* 0x0000000506067299 */ /* 0x000fe2000800063f */
[C---:B------:R-:W-:Y:S01]  /*6c90*/  ISETP.NE.AND P2, PT, R4.reuse, RZ, PT ;  /* 0x000000ff0400720c */ /* 0x040fe20003f45270 */
[----:B------:R-:W-:Y:S01]  /*6ca0*/  IMAD.MOV.U32 R13, RZ, RZ, 0x1 ;  /* 0x00000001ff0d7424 */ /* 0x000fe200078e00ff */
[----:B------:R-:W-:Y:S01]  /*6cb0*/  ISETP.NE.OR P0, PT, R4, RZ, !P0 ;  /* 0x000000ff0400720c */ /* 0x000fe20004705670 */
[----:B------:R-:W-:Y:S01]  /*6cc0*/  IMAD.MOV.U32 R12, RZ, RZ, RZ ;  /* 0x000000ffff0c7224 */ /* 0x000fe200078e00ff */
[----:B------:R-:W-:Y:S01]  /*6cd0*/  LOP3.LUT R11, R18, 0x2, RZ, 0xfc, !PT ;  /* 0x00000002120b7812 */ /* 0x000fe200078efcff */
[----:B------:R-:W-:Y:S01]  /*6ce0*/  ULDC UR4, c[0x0][0x600] ;  /* 0x0001800000047ab9 */ /* 0x000fe20000000800 */
[----:B------:R-:W-:Y:S01]  /*6cf0*/  UMOV UR7, 0x1 ;  /* 0x0000000100077882 */ /* 0x000fe20000000000 */
[----:B------:R-:W-:-:S02]  /*6d00*/  UIADD3 UR13, UR4, -0x1, URZ ;  /* 0xffffffff040d7890 */ /* 0x000fc4000fffe03f */
[----:B------:R-:W-:Y:S02]  /*6d10*/  USHF.L.U32 UR15, UR7, UR5, URZ ;  /* 0x00000005070f7299 */ /* 0x000fe4000800063f */
[----:B------:R-:W-:Y:S01]  /*6d20*/  ULOP3.LUT UR14, URZ, UR6, URZ, 0x33, !UPT ;  /* 0x000000063f0e7292 */ /* 0x000fe2000f8e333f */
[----:B------:R-:W-:Y:S01]  /*6d30*/  ULDC.64 UR22, c[0x0][0x198] ;  /* 0x0000660000167ab9 */ /* 0x000fe20000000a00 */
[----:B0-----:R-:W-:-:S05]  /*6d40*/  VIADD R0, R0, 0x3f ;  /* 0x0000003f00007836 */ /* 0x001fca0000000000 */
[----:B------:R-:W-:-:S04]  /*6d50*/  SHF.R.S32.HI R3, RZ, 0x1f, R0 ;  /* 0x0000001fff037819 */ /* 0x000fc80000011400 */
[----:B------:R-:W-:Y:S01]  /*6d60*/  LEA.HI R3, R3, R0, RZ, 0x6 ;  /* 0x0000000003037211 */ /* 0x000fe200078f30ff */
[----:B------:R-:W-:-:S03]  /*6d70*/  IMAD.MOV.U32 R0, RZ, RZ, 0x1 ;  /* 0x00000001ff007424 */ /* 0x000fc600078e00ff */
[----:B------:R-:W-:-:S05]  /*6d80*/  SHF.R.S32.HI R3, RZ, 0x6, R3 ;  /* 0x00000006ff037819 */ /* 0x000fca0000011403 */
[----:B------:R-:W-:-:S07]  /*6d90*/  VIADD R10, R3, 0x1 ;  /* 0x00000001030a7836 */ /* 0x000fce0000000000 */
.L_x_174:
[----:B------:R-:W-:-:S03]  /*6da0*/  UMOV UR4, 0xffffffff ;  /* 0xffffffff00047882 */ /* 0x000fc60000000000 */
[----:B------:R-:W-:Y:S05]  /*6db0*/  BRA.DIV UR4, `(.L_x_163) ;  /* 0x0000001204287947 */ /* 0x000fea000b800000 */
[----:B------:R-:W-:-:S13]  /*6dc0*/  ELECT P6, URZ, PT ;  /* 0x00000000003f782f */ /* 0x000fda00038c0000 */
.L_x_188:
[----:B------:R-:W-:Y:S04]  /*6dd0*/  BSSY B1, `(.L_x_164) ;  /* 0x000003e000017945 */ /* 0x000fe80003800000 */
[----:B------:R-:W-:Y:S05]  /*6de0*/  @!P6 BRA `(.L_x_165) ;  /* 0x0000000000f0e947 */ /* 0x000fea0003800000 */
[----:B------:R-:W0:Y:S02]  /*6df0*/  LDC R4, c[0x0][0x28c] ;  /* 0x0000a300ff047b82 */ /* 0x000e240000000800 */
[----:B0-----:R-:W-:-:S13]  /*6e00*/  ISETP.GE.AND P1, PT, R4, 0x1, PT ;  /* 0x000000010400780c */ /* 0x001fda0003f26270 */
[----:B------:R-:W-:Y:S05]  /*6e10*/  @!P1 BRA `(.L_x_165) ;  /* 0x0000000000e49947 */ /* 0x000fea0003800000 */
[----:B------:R-:W-:Y:S02]  /*6e20*/  IMAD.SHL.U32 R19, R19, 0x80, RZ ;  /* 0x0000008013137824 */ /* 0x000fe400078e00ff */
[----:B------:R-:W-:Y:S02]  /*6e30*/  IMAD.SHL.U32 R20, R20, 0x80, RZ ;  /* 0x0000008014147824 */ /* 0x000fe400078e00ff */
[----:B------:R-:W-:Y:S02]  /*6e40*/  IMAD.MOV.U32 R21, RZ, RZ, RZ ;  /* 0x000000ffff157224 */ /* 0x000fe400078e00ff */
[----:B------:R-:W-:Y:S02]  /*6e50*/  IMAD.MOV.U32 R4, RZ, RZ, R10 ;  /* 0x000000ffff047224 */ /* 0x000fe400078e000a */
[----:B------:R-:W-:Y:S02]  /*6e60*/  IMAD.MOV.U32 R5, RZ, RZ, R0 ;  /* 0x000000ffff057224 */ /* 0x000fe400078e0000 */
[----:B------:R-:W-:-:S02]  /*6e70*/  IMAD.MOV.U32 R6, RZ, RZ, R12 ;  /* 0x000000ffff067224 */ /* 0x000fc400078e000c */
[----:B------:R-:W-:-:S07]  /*6e80*/  VIADD R22, R19, 0x40 ;  /* 0x0000004013167836 */ /* 0x000fce0000000000 */
.L_x_169:
[----:B------:R-:W0:Y:S01]  /*6e90*/  S2R R14, SR_CgaCtaId ;  /* 0x00000000000e7919 */ /* 0x000e220000008800 */
[----:B------:R-:W-:Y:S01]  /*6ea0*/  MOV R7, 0x400 ;  /* 0x0000040000077802 */ /* 0x000fe20000000f00 */
[----:B------:R-:W1:Y:S03]  /*6eb0*/  @!P2 LDC R9, c[0x0][0x500] ;  /* 0x00014000ff09ab82 */ /* 0x000e660000000800 */
[----:B0-----:R-:W-:Y:S02]  /*6ec0*/  LEA R15, R14, R7, 0x18 ;  /* 0x000000070e0f7211 */ /* 0x001fe400078ec0ff */
[----:B------:R-:W-:-:S03]  /*6ed0*/  SHF.L.U32 R7, R5, 0x1f, RZ ;  /* 0x0000001f05077819 */ /* 0x000fc600000006ff */
[----:B------:R-:W-:-:S04]  /*6ee0*/  IMAD R14, R6, 0x8, R15 ;  /* 0x00000008060e7824 */ /* 0x000fc800078e020f */
[----:B------:R-:W0:Y:S02]  /*6ef0*/  SYNCS.PHASECHK.TRANS64.TRYWAIT P1, [R14+URZ+0x38], R7 ;  /* 0x000038070e0075a7 */ /* 0x000e24000802017f */
[----:B01----:R-:W-:Y:S05]  /*6f00*/  @!P1 BRA `(.L_x_166) ;  /* 0x0000000c00f49947 */ /* 0x003fea0003800000 */
.L_x_189:
[----:B0-----:R-:W-:Y:S01]  /*6f10*/  PRMT R7, R11, 0x9910, RZ ;  /* 0x000099100b077816 */ /* 0x001fe200000000ff */
[----:B------:R0:W-:Y:S03]  /*6f20*/  @!P2 SYNCS.ARRIVE.TRANS64 RZ, [R14+URZ], R9 ;  /* 0x000000090effa9a7 */ /* 0x0001e6000800003f */
[----:B------:R-:W-:-:S13]  /*6f30*/  ISETP.NE.AND P1, PT, R7, 0x2, PT ;  /* 0x000000020700780c */ /* 0x000fda0003f25270 */
[----:B0-----:R-:W-:Y:S05]  /*6f40*/  @P1 BRA `(.L_x_167) ;  /* 0x0000000000041947 */ /* 0x001fea0003800000 */
[----:B------:R-:W-:Y:S01]  /*6f50*/  BPT.TRAP 0x1 ;  /* 0x000000040000795c */ /* 0x000fe20000300000 */
.L_x_167:
[----:B------:R-:W-:Y:S05]  /*6f60*/  @P0 BRA `(.L_x_168) ;  /* 0x0000000000040947 */ /* 0x000fea0003800000 */
[----:B------:R-:W-:Y:S01]  /*6f70*/  BPT.TRAP 0x1 ;  /* 0x000000040000795c */ /* 0x000fe20000300000 */
.L_x_168:
[----:B------:R-:W-:Y:S01]  /*6f80*/  IMAD R15, R6, 0x4000, R15 ;  /* 0x00004000060f7824 */ /* 0x000fe200078e020f */
[----:B------:R-:W-:Y:S01]  /*6f90*/  R2UR UR25, R14 ;  /* 0x000000000e1972ca */ /* 0x000fe200000e0000 */
[----:B------:R-:W-:Y:S01]  /*6fa0*/  VIADD R4, R4, 0xffffffff ;  /* 0xffffffff04047836 */ /* 0x000fe20000000000 */
[----:B------:R-:W-:Y:S01]  /*6fb0*/  R2UR UR27, R21 ;  /* 0x00000000151b72ca */ /* 0x000fe200000e0000 */
[----:B------:R-:W-:Y:S01]  /*6fc0*/  UIADD3 UR4, UP0, UR22, 0xf0, URZ ;  /* 0x000000f016047890 */ /* 0x000fe2000ff1e03f */
[----:B------:R-:W-:Y:S01]  /*6fd0*/  R2UR UR8, R15 ;  /* 0x000000000f0872ca */ /* 0x000fe200000e0000 */
[----:B------:R-:W-:Y:S01]  /*6fe0*/  UIADD3 UR30, UP1, UR22, 0x1f0, URZ ;  /* 0x000001f0161e7890 */ /* 0x000fe2000ff3e03f */
[----:B------:R-:W-:Y:S01]  /*6ff0*/  R2UR UR28, R8 ;  /* 0x00000000081c72ca */ /* 0x000fe200000e0000 */
[----:B------:R-:W-:Y:S01]  /*7000*/  UIADD3.X UR5, URZ, UR23, URZ, UP0, !UPT ;  /* 0x000000173f057290 */ /* 0x000fe200087fe43f */
[----:B------:R-:W-:Y:S01]  /*7010*/  R2UR UR26, R19 ;  /* 0x00000000131a72ca */ /* 0x000fe200000e0000 */
[----:B------:R-:W-:Y:S01]  /*7020*/  VIADD R6, R6, 0x1 ;  /* 0x0000000106067836 */ /* 0x000fe20000000000 */
[----:B------:R-:W-:Y:S01]  /*7030*/  R2UR UR18, R22 ;  /* 0x00000000161272ca */ /* 0x000fe200000e0000 */
[----:B------:R-:W-:Y:S01]  /*7040*/  UIADD3.X UR31, URZ, UR23, URZ, UP1, !UPT ;  /* 0x000000173f1f7290 */ /* 0x000fe20008ffe43f */
[----:B------:R-:W-:Y:S01]  /*7050*/  R2UR UR11, R20 ;  /* 0x00000000140b72ca */ /* 0x000fe200000e0000 */
[----:B------:R-:W-:Y:S01]  /*7060*/  UMOV UR6, 0x0 ;  /* 0x0000000000067882 */ /* 0x000fe20000000000 */
[----:B------:R-:W-:Y:S01]  /*7070*/  ISETP.GT.AND P3, PT, R4, 0x1, PT ;  /* 0x000000010400780c */ /* 0x000fe20003f64270 */
[----:B------:R-:W-:Y:S01]  /*7080*/  UMOV UR7, 0x10000000 ;  /* 0x1000000000077882 */ /* 0x000fe20000000000 */
[C---:B------:R-:W-:Y:S01]  /*7090*/  ISETP.NE.AND P1, PT, R6.reuse, 0x7, PT ;  /* 0x000000070600780c */ /* 0x040fe20003f25270 */
[----:B------:R-:W-:Y:S01]  /*70a0*/  UIADD3 UR24, UR8, 0x180, URZ ;  /* 0x0000018008187890 */ /* 0x000fe2000fffe03f */
[----:B------:R-:W-:Y:S01]  /*70b0*/  VIADD R21, R21, 0x40 ;  /* 0x0000004015157836 */ /* 0x000fe20000000000 */
[----:B------:R-:W-:Y:S01]  /*70c0*/  UIADD3 UR16, UR8, 0x2180, URZ ;  /* 0x0000218008107890 */ /* 0x000fe2000fffe03f */
[----:B------:R-:W-:Y:S01]  /*70d0*/  SEL R14, RZ, 0x1, P1 ;  /* 0x00000001ff0e7807 */ /* 0x000fe20000800000 */
[----:B------:R-:W-:Y:S01]  /*70e0*/  UIADD3 UR8, UR8, 0x1c180, URZ ;  /* 0x0001c18008087890 */ /* 0x000fe2000fffe03f */
[----:B------:R-:W-:Y:S01]  /*70f0*/  SEL R6, R6, RZ, P1 ;  /* 0x000000ff06067207 */ /* 0x000fe20000800000 */
[----:B------:R-:W-:Y:S01]  /*7100*/  UMOV UR17, UR25 ;  /* 0x0000001900117c82 */ /* 0x000fe20008000000 */
[----:B------:R-:W-:Y:S01]  /*7110*/  UMOV UR19, UR27 ;  /* 0x0000001b00137c82 */ /* 0x000fe20008000000 */
[----:B------:R-:W-:Y:S01]  /*7120*/  UMOV UR20, UR28 ;  /* 0x0000001c00147c82 */ /* 0x000fe20008000000 */
[----:B------:R0:W-:Y:S01]  /*7130*/  UTMALDG.3D [UR24], [UR4], desc[UR6] ;  /* 0x00000618040075b4 */ /* 0x0001e20008011000 */
[----:B------:R-:W-:Y:S01]  /*7140*/  UMOV UR9, UR25 ;  /* 0x0000001900097c82 */ /* 0x000fe20008000000 */
[----:B------:R-:W-:Y:S01]  /*7150*/  UMOV UR10, UR27 ;  /* 0x0000001b000a7c82 */ /* 0x000fe20008000000 */
[----:B------:R-:W-:Y:S01]  /*7160*/  UMOV UR12, UR28 ;  /* 0x0000001c000c7c82 */ /* 0x000fe20008000000 */
[----:B------:R-:W-:Y:S01]  /*7170*/  LOP3.LUT R5, R5, R14, RZ, 0x3c, !PT ;  /* 0x0000000e05057212 */ /* 0x000fe200078e3cff */
[----:B------:R0:W-:Y:S01]  /*7180*/  UTMALDG.3D [UR16], [UR4], desc[UR6] ;  /* 0x00000610040075b4 */ /* 0x0001e20008011000 */
[----:B------:R0:W-:Y:S02]  /*7190*/  UTMALDG.3D [UR8], [UR30], desc[UR6] ;  /* 0x000006081e0075b4 */ /* 0x0001e40008011000 */
[----:B0-----:R-:W-:Y:S05]  /*71a0*/  @P3 BRA `(.L_x_169) ;  /* 0xfffffffc00383947 */ /* 0x001fea000383ffff */
.L_x_165:
[----:B------:R-:W-:Y:S05]  /*71b0*/  BSYNC B1 ;  /* 0x0000000000017941 */ /* 0x000fea0003800000 */
.L_x_164:
[----:B------:R-:W-:Y:S01]  /*71c0*/  LOP3.LUT P4, RZ, R13, 0xff, RZ, 0xc0, !PT ;  /* 0x000000ff0dff7812 */ /* 0x000fe2000788c0ff */
[C---:B------:R-:W-:Y:S01]  /*71d0*/  IMAD.IADD R12, R3.reuse, 0x1, R12 ;  /* 0x00000001030c7824 */ /* 0x040fe200078e020c */
[----:B------:R-:W-:Y:S01]  /*71e0*/  ULDC.64 UR4, c[0x0][0x650] ;  /* 0x0001940000047ab9 */ /* 0x000fe20000000a00 */
[C---:B------:R-:W-:Y:S01]  /*71f0*/  ISETP.GE.U32.AND P3, PT, R3.reuse, 0x7, PT ;  /* 0x000000070300780c */ /* 0x040fe20003f66070 */
[----:B------:R-:W-:Y:S01]  /*7200*/  BSSY B1, `(.L_x_170) ;  /* 0x000006c000017945 */ /* 0x000fe20003800000 */
[C---:B------:R-:W-:Y:S01]  /*7210*/  IMAD.WIDE.U32 R4, R12.reuse, 0x24924925, RZ ;  /* 0x249249250c047825 */ /* 0x040fe200078e00ff */
[C---:B------:R-:W-:Y:S02]  /*7220*/  ISETP.GT.U32.AND P1, PT, R12.reuse, 0x6, PT ;  /* 0x000000060c00780c */ /* 0x040fe40003f24070 */
[----:B------:R-:W-:Y:S01]  /*7230*/  PRMT R13, RZ, 0x7610, R13 ;  /* 0x00007610ff0d7816 */ /* 0x000fe2000000000d */
[----:B------:R-:W-:Y:S01]  /*7240*/  IMAD.IADD R4, R12, 0x1, -R5 ;  /* 0x000000010c047824 */ /* 0x000fe200078e0a05 */
[----:B------:R-:W-:Y:S01]  /*7250*/  ISETP.LT.U32.AND P1, PT, R3, 0x7, P1 ;  /* 0x000000070300780c */ /* 0x000fe20000f21070 */
[----:B------:R-:W-:-:S02]  /*7260*/  IMAD.MOV.U32 R19, RZ, RZ, -0x1 ;  /* 0xffffffffff137424 */ /* 0x000fc400078e00ff */
[----:B------:R-:W0:Y:S01]  /*7270*/  @P4 S2R R7, SR_CgaCtaId ;  /* 0x0000000000074919 */ /* 0x000e220000008800 */
[----:B------:R-:W-:Y:S01]  /*7280*/  @P4 MOV R6, 0x400 ;  /* 0x0000040000064802 */ /* 0x000fe20000000f00 */
[----:B------:R-:W-:Y:S01]  /*7290*/  IMAD.MOV.U32 R20, RZ, RZ, -0x1 ;  /* 0xffffffffff147424 */ /* 0x000fe200078e00ff */
[----:B------:R-:W-:Y:S01]  /*72a0*/  LEA.HI R4, R4, R5, RZ, 0x1f ;  /* 0x0000000504047211 */ /* 0x000fe200078ff8ff */
[----:B------:R-:W-:-:S03]  /*72b0*/  IMAD.MOV.U32 R8, RZ, RZ, -0x1 ;  /* 0xffffffffff087424 */ /* 0x000fc600078e00ff */
[--C-:B------:R-:W-:Y:S02]  /*72c0*/  SHF.R.U32.HI R5, RZ, 0x2, R4.reuse ;  /* 0x00000002ff057819 */ /* 0x100fe40000011604 */
[----:B------:R-:W-:-:S03]  /*72d0*/  PRMT R4, RZ, 0x7610, R4 ;  /* 0x00007610ff047816 */ /* 0x000fc60000000004 */
[----:B------:R-:W-:Y:S01]  /*72e0*/  IMAD R12, R5, -0x7, R12 ;  /* 0xfffffff9050c7824 */ /* 0x000fe200078e020c */
[----:B0-----:R-:W-:Y:S02]  /*72f0*/  @P4 LEA R6, R7, R6, 0x18 ;  /* 0x0000000607064211 */ /* 0x001fe400078ec0ff */
[----:B------:R-:W-:Y:S02]  /*7300*/  SEL R7, RZ, 0x1, !P1 ;  /* 0x00000001ff077807 */ /* 0x000fe40004800000 */
[----:B------:R-:W-:Y:S01]  /*7310*/  IADD3 R16, P1, R16, UR36, RZ ;  /* 0x0000002410107c10 */ /* 0x000fe2000ff3e0ff */
[----:B------:R0:W-:Y:S01]  /*7320*/  @P4 SYNCS.ARRIVE.TRANS64.A1T0 RZ, [R6+URZ+0x88], RZ ;  /* 0x000088ff06ff49a7 */ /* 0x0001e2000810003f */
[----:B------:R-:W-:Y:S02]  /*7330*/  LOP3.LUT R0, R0, R7, RZ, 0x3c, !PT ;  /* 0x0000000700007212 */ /* 0x000fe400078e3cff */
[----:B------:R-:W-:Y:S02]  /*7340*/  IADD3.X R17, R17, UR42, RZ, P1, !PT ;  /* 0x0000002a11117c10 */ /* 0x000fe40008ffe4ff */
[----:B------:R-:W-:-:S02]  /*7350*/  ISETP.GE.U32.AND P1, PT, R16, UR4, PT ;  /* 0x0000000410007c0c */ /* 0x000fc4000bf26070 */
[----:B------:R-:W-:Y:S02]  /*7360*/  @P3 LOP3.LUT R0, R0, 0x1, R5, 0x78, !PT ;  /* 0x0000000100003812 */ /* 0x000fe400078e7805 */
[----:B------:R-:W-:-:S13]  /*7370*/  ISETP.GE.U32.AND.EX P1, PT, R17, UR5, PT, P1 ;  /* 0x0000000511007c0c */ /* 0x000fda000bf26110 */
[----:B0-----:R-:W-:Y:S05]  /*7380*/  @P1 BRA `(.L_x_171) ;  /* 0x00000004004c1947 */ /* 0x001fea0003800000 */
[----:B------:R-:W-:Y:S01]  /*7390*/  ULDC.64 UR4, c[0x0][0x628] ;  /* 0x00018a0000047ab9 */ /* 0x000fe20000000a00 */
[----:B------:R-:W0:Y:S01]  /*73a0*/  S2R R15, SR_CTAID.X ;  /* 0x00000000000f7919 */ /* 0x000e220000002500 */
[----:B------:R-:W-:Y:S01]  /*73b0*/  ISETP.NE.U32.AND P1, PT, RZ, UR4, PT ;  /* 0x00000004ff007c0c */ /* 0x000fe2000bf25070 */
[----:B------:R-:W-:Y:S01]  /*73c0*/  ULDC UR7, c[0x0][0x630] ;  /* 0x00018c0000077ab9 */ /* 0x000fe20000000800 */
[----:B------:R-:W-:Y:S01]  /*73d0*/  IMAD.MOV.U32 R4, RZ, RZ, R16 ;  /* 0x000000ffff047224 */ /* 0x000fe200078e0010 */
[----:B------:R-:W1:Y:S01]  /*73e0*/  S2R R14, SR_CTAID.Y ;  /* 0x00000000000e7919 */ /* 0x000e620000002600 */
[----:B------:R-:W-:Y:S01]  /*73f0*/  ISETP.NE.AND.EX P1, PT, RZ, UR5, PT, P1 ;  /* 0x00000005ff007c0c */ /* 0x000fe2000bf25310 */
[----:B------:R-:W-:-:S12]  /*7400*/  IMAD.MOV.U32 R5, RZ, RZ, R17 ;  /* 0x000000ffff057224 */ /* 0x000fd800078e0011 */
[----:B------:R-:W-:Y:S05]  /*7410*/  @!P1 BRA `(.L_x_172) ;  /* 0x0000000000289947 */ /* 0x000fea0003800000 */
[----:B------:R-:W-:Y:S02]  /*7420*/  ULDC UR6, c[0x0][0x634] ;  /* 0x00018d0000067ab9 */ /* 0x000fe40000000800 */
[----:B------:R-:W-:-:S05]  /*7430*/  IADD3 R9, P1, R16, UR6, RZ ;  /* 0x0000000610097c10 */ /* 0x000fca000ff3e0ff */
[----:B------:R-:W-:-:S04]  /*7440*/  IMAD.X R19, RZ, RZ, R17, P1 ;  /* 0x000000ffff137224 */ /* 0x000fc800008e0611 */
[----:B------:R-:W-:-:S04]  /*7450*/  IMAD.WIDE.U32 R6, R19, UR4, RZ ;  /* 0x0000000413067c25 */ /* 0x000fc8000f8e00ff */
[----:B------:R-:W-:-:S04]  /*7460*/  IMAD.WIDE.U32 R6, P1, R9, UR5, R6 ;  /* 0x0000000509067c25 */ /* 0x000fc8000f820006 */
[----:B------:R-:W-:-:S04]  /*7470*/  IMAD.WIDE.U32 R8, R9, UR4, RZ ;  /* 0x0000000409087c25 */ /* 0x000fc8000f8e00ff */
[----:B------:R-:W-:Y:S01]  /*7480*/  IMAD.X R5, RZ, RZ, RZ, P1 ;  /* 0x000000ffff057224 */ /* 0x000fe200008e06ff */
[----:B------:R-:W-:Y:S01]  /*7490*/  IADD3 RZ, P1, R9, R6, RZ ;  /* 0x0000000609ff7210 */ /* 0x000fe20007f3e0ff */
[----:B------:R-:W-:-:S04]  /*74a0*/  IMAD.MOV.U32 R4, RZ, RZ, R7 ;  /* 0x000000ffff047224 */ /* 0x000fc800078e0007 */
[----:B------:R-:W-:-:S08]  /*74b0*/  IMAD.WIDE.U32.X R4, R19, UR5, R4, P1 ;  /* 0x0000000513047c25 */ /* 0x000fd000088e0404 */
.L_x_172:
[--C-:B------:R-:W-:Y:S01]  /*74c0*/  SHF.R.U64 R8, R4, UR7, R5.reuse ;  /* 0x0000000704087c19 */ /* 0x100fe20008001205 */
[----:B------:R-:W-:Y:S01]  /*74d0*/  ULDC.64 UR4, c[0x0][0x620] ;  /* 0x0001880000047ab9 */ /* 0x000fe20000000a00 */
[----:B------:R-:W-:Y:S01]  /*74e0*/  SHF.R.U32.HI R4, RZ, UR7, R5 ;  /* 0x00000007ff047c19 */ /* 0x000fe20008011605 */
[----:B------:R-:W2:Y:S01]  /*74f0*/  LDC R24, c[0x0][0x144] ;  /* 0x00005100ff187b82 */ /* 0x000ea20000000800 */
[----:B------:R-:W-:Y:S01]  /*7500*/  IADD3 R7, P1, RZ, -R8, RZ ;  /* 0x80000008ff077210 */ /* 0x000fe20007f3e0ff */
[----:B------:R-:W-:Y:S01]  /*7510*/  ULDC.64 UR8, c[0x0][0x640] ;  /* 0x0001900000087ab9 */ /* 0x000fe20000000a00 */
[----:B0-----:R-:W-:Y:S01]  /*7520*/  I2FP.F32.U32 R9, R15 ;  /* 0x0000000f00097245 */ /* 0x001fe20000201000 */
[----:B------:R-:W-:Y:S02]  /*7530*/  ULDC UR6, c[0x0][0x608] ;  /* 0x0001820000067ab9 */ /* 0x000fe40000000800 */
[----:B------:R-:W-:Y:S01]  /*7540*/  IMAD.X R4, RZ, RZ, ~R4, P1 ;  /* 0x000000ffff047224 */ /* 0x000fe200008e0e04 */
[----:B------:R-:W-:Y:S01]  /*7550*/  ISETP.NE.U32.AND P1, PT, RZ, UR8, PT ;  /* 0x00000008ff007c0c */ /* 0x000fe2000bf25070 */
[----:B------:R-:W0:Y:S02]  /*7560*/  LDC R21, c[0x0][0x148] ;  /* 0x00005200ff157b82 */ /* 0x000e240000000800 */
[----:B------:R-:W-:Y:S01]  /*7570*/  IMAD R6, R4, UR4, RZ ;  /* 0x0000000404067c24 */ /* 0x000fe2000f8e02ff */
[----:B------:R-:W-:Y:S01]  /*7580*/  ISETP.NE.AND.EX P1, PT, RZ, UR9, PT, P1 ;  /* 0x00000009ff007c0c */ /* 0x000fe2000bf25310 */
[----:B------:R-:W-:Y:S01]  /*7590*/  IMAD.WIDE.U32 R4, R7, UR4, R16 ;  /* 0x0000000407047c25 */ /* 0x000fe2000f8e0010 */
[----:B------:R-:W-:-:S03]  /*75a0*/  ULDC UR4, c[0x0][0x150] ;  /* 0x0000540000047ab9 */ /* 0x000fc60000000800 */
[----:B------:R-:W-:Y:S02]  /*75b0*/  IMAD R7, R7, UR5, R6 ;  /* 0x0000000507077c24 */ /* 0x000fe4000f8e0206 */
[----:B------:R-:W-:Y:S01]  /*75c0*/  FMUL R6, R9, UR4 ;  /* 0x0000000409067c20 */ /* 0x000fe20008400000 */
[----:B------:R-:W-:Y:S01]  /*75d0*/  ULDC UR4, c[0x0][0x618] ;  /* 0x0001860000047ab9 */ /* 0x000fe20000000800 */
[----:B------:R-:W-:Y:S01]  /*75e0*/  ULDC UR5, c[0x0][0x154] ;  /* 0x0000550000057ab9 */ /* 0x000fe20000000800 */
[----:B------:R-:W-:-:S03]  /*75f0*/  IMAD.IADD R5, R5, 0x1, R7 ;  /* 0x0000000105057824 */ /* 0x000fc600078e0207 */
[----:B------:R-:W3:Y:S02]  /*7600*/  F2I.U32.TRUNC.NTZ R6, R6 ;  /* 0x0000000600067305 */ /* 0x000ee4000020f000 */
[----:B------:R-:W-:Y:S02]  /*7610*/  SHF.R.U64 R9, R4, UR4, R5 ;  /* 0x0000000404097c19 */ /* 0x000fe40008001205 */
[----:B-1----:R-:W-:-:S05]  /*7620*/  I2FP.F32.U32 R4, R14 ;  /* 0x0000000e00047245 */ /* 0x002fca0000201000 */
[----:B------:R-:W-:Y:S01]  /*7630*/  FMUL R22, R4, UR5 ;  /* 0x0000000504167c20 */ /* 0x000fe20008400000 */
[----:B------:R-:W-:Y:S01]  /*7640*/  SHF.R.U32.HI R4, RZ, UR4, R5 ;  /* 0x00000004ff047c19 */ /* 0x000fe20008011605 */
[----:B------:R-:W-:-:S03]  /*7650*/  ULDC UR4, c[0x0][0x658] ;  /* 0x0001960000047ab9 */ /* 0x000fc60000000800 */
[--C-:B------:R-:W-:Y:S01]  /*7660*/  SHF.R.U64 R20, R9, UR6, R4.reuse ;  /* 0x0000000609147c19 */ /* 0x100fe20008001204 */
[----:B------:R-:W1:Y:S01]  /*7670*/  F2I.U32.TRUNC.NTZ R22, R22 ;  /* 0x0000001600167305 */ /* 0x000e62000020f000 */
[----:B------:R-:W-:Y:S01]  /*7680*/  SHF.R.U32.HI R5, RZ, UR6, R4 ;  /* 0x00000006ff057c19 */ /* 0x000fe20008011604 */
[----:B---3--:R-:W-:-:S03]  /*7690*/  IMAD.MOV R6, RZ, RZ, -R6 ;  /* 0x000000ffff067224 */ /* 0x008fc600078e0a06 */
[----:B------:R-:W-:Y:S01]  /*76a0*/  SHF.R.U64 R19, R20, UR4, R5 ;  /* 0x0000000414137c19 */ /* 0x000fe20008001205 */
[----:B--2---:R-:W-:Y:S01]  /*76b0*/  IMAD R15, R24, R6, R15 ;  /* 0x00000006180f7224 */ /* 0x004fe200078e020f */
[----:B------:R-:W-:-:S03]  /*76c0*/  SHF.R.U32.HI R23, RZ, UR4, R5 ;  /* 0x00000004ff177c19 */ /* 0x000fc60008011605 */
[----:B------:R-:W-:Y:S02]  /*76d0*/  IMAD.MOV.U32 R4, RZ, RZ, R19 ;  /* 0x000000ffff047224 */ /* 0x000fe400078e0013 */
[----:B------:R-:W-:Y:S01]  /*76e0*/  IMAD.MOV.U32 R5, RZ, RZ, R23 ;  /* 0x000000ffff057224 */ /* 0x000fe200078e0017 */
[----:B-1----:R-:W-:Y:S06]  /*76f0*/  @!P1 BRA `(.L_x_173) ;  /* 0x0000000000289947 */ /* 0x002fec0003800000 */
[----:B------:R-:W-:Y:S02]  /*7700*/  ULDC UR4, c[0x0][0x64c] ;  /* 0x0001930000047ab9 */ /* 0x000fe40000000800 */
[----:B------:R-:W-:-:S05]  /*7710*/  IADD3 R5, P1, R19, UR4, RZ ;  /* 0x0000000413057c10 */ /* 0x000fca000ff3e0ff */
[----:B------:R-:W-:-:S04]  /*7720*/  IMAD.X R23, RZ, RZ, R23, P1 ;  /* 0x000000ffff177224 */ /* 0x000fc800008e0617 */
[----:B------:R-:W-:-:S04]  /*7730*/  IMAD.WIDE.U32 R6, R23, UR8, RZ ;  /* 0x0000000817067c25 */ /* 0x000fc8000f8e00ff */
[----:B------:R-:W-:-:S04]  /*7740*/  IMAD.WIDE.U32 R6, P1, R5, UR9, R6 ;  /* 0x0000000905067c25 */ /* 0x000fc8000f820006 */
[----:B------:R-:W-:-:S04]  /*7750*/  IMAD.WIDE.U32 R4, R5, UR8, RZ ;  /* 0x0000000805047c25 */ /* 0x000fc8000f8e00ff */
[----:B------:R-:W-:Y:S01]  /*7760*/  IMAD.MOV.U32 R4, RZ, RZ, R7 ;  /* 0x000000ffff047224 */ /* 0x000fe200078e0007 */
[----:B------:R-:W-:Y:S01]  /*7770*/  IADD3 RZ, P3, R5, R6, RZ ;  /* 0x0000000605ff7210 */ /* 0x000fe20007f7e0ff */
[----:B------:R-:W-:-:S04]  /*7780*/  IMAD.X R5, RZ, RZ, RZ, P1 ;  /* 0x000000ffff057224 */ /* 0x000fc800008e06ff */
[----:B------:R-:W-:-:S08]  /*7790*/  IMAD.WIDE.U32.X R4, R23, UR9, R4, P3 ;  /* 0x0000000917047c25 */ /* 0x000fd000098e0404 */
.L_x_173:
[----:B------:R-:W-:Y:S01]  /*77a0*/  ISETP.NE.AND P1, PT, R2, 0x1, PT ;  /* 0x000000010200780c */ /* 0x000fe20003f25270 */
[----:B------:R-:W-:Y:S01]  /*77b0*/  ULDC UR4, c[0x0][0x648] ;  /* 0x0001920000047ab9 */ /* 0x000fe20000000800 */
[----:B------:R-:W-:Y:S01]  /*77c0*/  LOP3.LUT R20, R20, UR14, RZ, 0xc0, !PT ;  /* 0x0000000e14147c12 */ /* 0x000fe2000f8ec0ff */
[----:B------:R-:W-:Y:S01]  /*77d0*/  IMAD.MOV R22, RZ, RZ, -R22 ;  /* 0x000000ffff167224 */ /* 0x000fe200078e0a16 */
[----:B------:R-:W-:Y:S01]  /*77e0*/  SHF.R.U64 R5, R4, UR4, R5 ;  /* 0x0000000404057c19 */ /* 0x000fe20008001205 */
[----:B------:R-:W-:Y:S01]  /*77f0*/  ULDC UR4, c[0x0][0x638] ;  /* 0x00018e0000047ab9 */ /* 0x000fe20000000800 */
[----:B------:R-:W-:Y:S01]  /*7800*/  LOP3.LUT R6, R9, UR13, RZ, 0xc0, !PT ;  /* 0x0000000d09067c12 */ /* 0x000fe2000f8ec0ff */
[----:B------:R-:W-:Y:S02]  /*7810*/  ULDC UR5, c[0x0][0x610] ;  /* 0x0001840000057ab9 */ /* 0x000fe40000000800 */
[----:B------:R-:W-:Y:S02]  /*7820*/  IMAD.MOV R4, RZ, RZ, -R5 ;  /* 0x000000ffff047224 */ /* 0x000fe400078e0a05 */
[----:B------:R-:W-:-:S02]  /*7830*/  IMAD R20, R5, UR15, R20 ;  /* 0x0000000f05147c24 */ /* 0x000fc4000f8e0214 */
[----:B0-----:R-:W-:Y:S02]  /*7840*/  @P1 IMAD R15, R21, R22, R14 ;  /* 0x00000016150f1224 */ /* 0x001fe400078e020e */
[----:B------:R-:W-:Y:S01]  /*7850*/  IMAD R19, R4, UR4, R19 ;  /* 0x0000000404137c24 */ /* 0x000fe2000f8e0213 */
[----:B------:R-:W-:Y:S01]  /*7860*/  ULDC UR4, c[0x0][0x600] ;  /* 0x0001800000047ab9 */ /* 0x000fe20000000800 */
[----:B------:R-:W-:Y:S02]  /*7870*/  IMAD R15, R20, UR5, R15 ;  /* 0x00000005140f7c24 */ /* 0x000fe4000f8e020f */
[----:B------:R-:W-:Y:S02]  /*7880*/  IMAD R6, R19, UR4, R6 ;  /* 0x0000000413067c24 */ /* 0x000fe4000f8e0206 */
[----:B------:R-:W-:-:S03]  /*7890*/  IMAD.MOV.U32 R4, RZ, RZ, 0x1 ;  /* 0x00000001ff047424 */ /* 0x000fc600078e00ff */
[----:B------:R-:W-:Y:S02]  /*78a0*/  SEL R20, R6, R15, !P1 ;  /* 0x0000000f06147207 */ /* 0x000fe40004800000 */
[----:B------:R-:W-:-:S07]  /*78b0*/  SEL R19, R15, R6, !P1 ;  /* 0x000000060f137207 */ /* 0x000fce0004800000 */
.L_x_171:
[----:B------:R-:W-:Y:S05]  /*78c0*/  BSYNC B1 ;  /* 0x0000000000017941 */ /* 0x000fea0003800000 */
.L_x_170:
[----:B------:R-:W-:-:S13]  /*78d0*/  LOP3.LUT P1, RZ, R4, 0xff, RZ, 0xc0, !PT ;  /* 0x000000ff04ff7812 */ /* 0x000fda000782c0ff */
[----:B------:R-:W-:Y:S05]  /*78e0*/  @P1 BRA `(.L_x_174) ;  /* 0xfffffff4002c1947 */ /* 0x000fea000383ffff */
[----:B------:R-:W-:Y:S05]  /*78f0*/  BSYNC B0 ;  /* 0x0000000000007941 */ /* 0x000fea0003800000 */
.L_x_162:
[----:B------:R-:W-:-:S03]  /*7900*/  UMOV UR4, 0xffffffff ;  /* 0xffffffff00047882 */ /* 0x000fc60000000000 */
[----:B------:R-:W-:Y:S05]  /*7910*/  BRA.DIV UR4, `(.L_x_175) ;  /* 0x0000000604847947 */ /* 0x000fea000b800000 */
[----:B------:R-:W-:-:S13]  /*7920*/  ELECT P6, URZ, PT ;  /* 0x00000000003f782f */ /* 0x000fda00038c0000 */
.L_x_192:
[----:B------:R-:W-:Y:S04]  /*7930*/  BSSY B0, `(.L_x_176) ;  /* 0x0000046000007945 */ /* 0x000fe80003800000 */
[----:B------:R-:W-:Y:S05]  /*7940*/  @!P6 BRA `(.L_x_177) ;  /* 0x000000040010e947 */ /* 0x000fea0003800000 */
[----:B------:R-:W-:-:S04]  /*7950*/  LOP3.LUT R18, R18, 0x2, RZ, 0xfc, !PT ;  /* 0x0000000212127812 */ /* 0x000fc800078efcff */
[----:B------:R-:W-:-:S13]  /*7960*/  ISETP.NE.AND P0, PT, R18, 0x3, PT ;  /* 0x000000031200780c */ /* 0x000fda0003f05270 */
[----:B------:R-:W-:Y:S05]  /*7970*/  @!P0 BRA `(.L_x_178) ;  /* 0x0000000000048947 */ /* 0x000fea0003800000 */
[----:B------:R-:W-:Y:S01]  /*7980*/  BPT.TRAP 0x1 ;  /* 0x000000040000795c */ /* 0x000fe20000300000 */
.L_x_178:
[----:B------:R-:W0:Y:S01]  /*7990*/  S2R R3, SR_CgaCtaId ;  /* 0x0000000000037919 */ /* 0x000e220000008800 */
[----:B------:R-:W-:-:S04]  /*79a0*/  MOV R2, 0x400 ;  /* 0x0000040000027802 */ /* 0x000fc80000000f00 */
[----:B0-----:R-:W-:Y:S02]  /*79b0*/  LEA R3, R3, R2, 0x18 ;  /* 0x0000000203037211 */ /* 0x001fe400078ec0ff */
[----:B------:R-:W-:-:S03]  /*79c0*/  SHF.L.U32 R2, R0, 0x1f, RZ ;  /* 0x0000001f00027819 */ /* 0x000fc600000006ff */
[----:B------:R-:W-:-:S04]  /*79d0*/  VIADD R3, R3, 0x38 ;  /* 0x0000003803037836 */ /* 0x000fc80000000000 */
[C---:B------:R-:W-:Y:S02]  /*79e0*/  IMAD R7, R12.reuse, 0x8, R3 ;  /* 0x000000080c077824 */ /* 0x040fe400078e0203 */
[----:B------:R-:W-:Y:S02]  /*79f0*/  VIADD R12, R12, 0x1 ;  /* 0x000000010c0c7836 */ /* 0x000fe40000000000 */
[----:B------:R-:W0:Y:S03]  /*7a00*/  SYNCS.PHASECHK.TRANS64.TRYWAIT P0, [R7+URZ], R2 ;  /* 0x00000002070075a7 */ /* 0x000e26000800017f */
[----:B------:R-:W-:-:S04]  /*7a10*/  ISETP.NE.AND P1, PT, R12, 0x7, PT ;  /* 0x000000070c00780c */ /* 0x000fc80003f25270 */
[----:B------:R-:W-:Y:S02]  /*7a20*/  SEL R5, RZ, 0x1, P1 ;  /* 0x00000001ff057807 */ /* 0x000fe40000800000 */
[----:B------:R-:W-:Y:S02]  /*7a30*/  SEL R12, R12, RZ, P1 ;  /* 0x000000ff0c0c7207 */ /* 0x000fe40000800000 */
[----:B------:R-:W-:-:S03]  /*7a40*/  LOP3.LUT R5, R0, R5, RZ, 0x3c, !PT ;  /* 0x0000000500057212 */ /* 0x000fc600078e3cff */
[----:B------:R-:W-:Y:S01]  /*7a50*/  IMAD R9, R12, 0x8, R3 ;  /* 0x000000080c097824 */ /* 0x000fe200078e0203 */
[----:B------:R-:W-:Y:S01]  /*7a60*/  SHF.L.U32 R4, R5, 0x1f, RZ ;  /* 0x0000001f05047819 */ /* 0x000fe200000006ff */
[----:B0-----:R-:W-:Y:S06]  /*7a70*/  @!P0 BRA `(.L_x_179) ;  /* 0x00000004004c8947 */ /* 0x001fec0003800000 */
.L_x_193:
[----:B------:R-:W1:Y:S01]  /*7a80*/  SYNCS.PHASECHK.TRANS64.TRYWAIT P0, [R9+URZ], R4 ;  /* 0x00000004090075a7 */ /* 0x000e62000800017f */
[----:B------:R-:W-:-:S05]  /*7a90*/  VIADD R0, R12, 0x1 ;  /* 0x000000010c007836 */ /* 0x000fca0000000000 */
[----:B------:R-:W-:-:S04]  /*7aa0*/  ISETP.NE.AND P1, PT, R0, 0x7, PT ;  /* 0x000000070000780c */ /* 0x000fc80003f25270 */
[----:B0-----:R-:W-:Y:S02]  /*7ab0*/  SEL R2, RZ, 0x1, P1 ;  /* 0x00000001ff027807 */ /* 0x001fe40000800000 */
[----:B------:R-:W-:Y:S02]  /*7ac0*/  SEL R0, R0, RZ, P1 ;  /* 0x000000ff00007207 */ /* 0x000fe40000800000 */
[----:B------:R-:W-:-:S03]  /*7ad0*/  LOP3.LUT R7, R5, R2, RZ, 0x3c, !PT ;  /* 0x0000000205077212 */ /* 0x000fc600078e3cff */
[----:B------:R-:W-:Y:S01]  /*7ae0*/  IMAD R6, R0, 0x8, R3 ;  /* 0x0000000800067824 */ /* 0x000fe200078e0203 */
[----:B------:R-:W-:Y:S01]  /*7af0*/  SHF.L.U32 R5, R7, 0x1f, RZ ;  /* 0x0000001f07057819 */ /* 0x000fe200000006ff */
[----:B-1----:R-:W-:Y:S06]  /*7b00*/  @!P0 BRA `(.L_x_180) ;  /* 0x00000004003c8947 */ /* 0x002fec0003800000 */
.L_x_194:
[----:B------:R-:W1:Y:S01]  /*7b10*/  SYNCS.PHASECHK.TRANS64.TRYWAIT P0, [R6+URZ], R5 ;  /* 0x00000005060075a7 */ /* 0x000e62000800017f */
[----:B------:R-:W-:-:S05]  /*7b20*/  VIADD R0, R0, 0x1 ;  /* 0x0000000100007836 */ /* 0x000fca0000000000 */
[----:B------:R-:W-:-:S04]  /*7b30*/  ISETP.NE.AND P1, PT, R0, 0x7, PT ;  /* 0x000000070000780c */ /* 0x000fc80003f25270 */
[----:B------:R-:W-:Y:S02]  /*7b40*/  SEL R2, RZ, 0x1, P1 ;  /* 0x00000001ff027807 */ /* 0x000fe40000800000 */
[----:B------:R-:W-:Y:S02]  /*7b50*/  SEL R0, R0, RZ, P1 ;  /* 0x000000ff00007207 */ /* 0x000fe40000800000 */
[----:B------:R-:W-:-:S03]  /*7b60*/  LOP3.LUT R7, R7, R2, RZ, 0x3c, !PT ;  /* 0x0000000207077212 */ /* 0x000fc600078e3cff */
[----:B0-----:R-:W-:Y:S01]  /*7b70*/  IMAD R9, R0, 0x8, R3 ;  /* 0x0000000800097824 */ /* 0x001fe200078e0203 */
[----:B------:R-:W-:Y:S01]  /*7b80*/  SHF.L.U32 R4, R7, 0x1f, RZ ;  /* 0x0000001f07047819 */ /* 0x000fe200000006ff */
[----:B-1----:R-:W-:Y:S06]  /*7b90*/  @!P0 BRA `(.L_x_181) ;  /* 0x00000004002c8947 */ /* 0x002fec0003800000 */
.L_x_195:
        /* <DEDUP_REMOVED lines=9> */
.L_x_196:
        /* <DEDUP_REMOVED lines=9> */
.L_x_197:
[----:B------:R-:W1:Y:S01]  /*7cc0*/  SYNCS.PHASECHK.TRANS64.TRYWAIT P0, [R9+URZ], R4 ;  /* 0x00000004090075a7 */ /* 0x000e62000800017f */
[----:B------:R-:W-:-:S05]  /*7cd0*/  VIADD R0, R0, 0x1 ;  /* 0x0000000100007836 */ /* 0x000fca0000000000 */
[----:B------:R-:W-:-:S04]  /*7ce0*/  ISETP.NE.AND P1, PT, R0, 0x7, PT ;  /* 0x000000070000780c */ /* 0x000fc80003f25270 */
[----:B------:R-:W-:Y:S02]  /*7cf0*/  SEL R2, RZ, 0x1, P1 ;  /* 0x00000001ff027807 */ /* 0x000fe40000800000 */
[----:B------:R-:W-:Y:S02]  /*7d00*/  SEL R0, R0, RZ, P1 ;  /* 0x000000ff00007207 */ /* 0x000fe40000800000 */
[----:B------:R-:W-:Y:S01]  /*7d10*/  LOP3.LUT R2, R7, R2, RZ, 0x3c, !PT ;  /* 0x0000000207027212 */ /* 0x000fe200078e3cff */
[----:B-1----:R-:W-:Y:S06]  /*7d20*/  @!P0 BRA `(.L_x_184) ;  /* 0x0000000400048947 */ /* 0x002fec0003800000 */
.L_x_198:
[----:B------:R-:W-:Y:S01]  /*7d30*/  IMAD R3, R0, 0x8, R3 ;  /* 0x0000000800037824 */ /* 0x000fe200078e0203 */
[----:B------:R-:W-:-:S07]  /*7d40*/  SHF.L.U32 R0, R2, 0x1f, RZ ;  /* 0x0000001f02007819 */ /* 0x000fce00000006ff */
.L_x_185:
[----:B--2---:R2:W3:Y:S02]  /*7d50*/  SYNCS.PHASECHK.TRANS64.TRYWAIT P0, [R3+URZ], R0 ;  /* 0x00000000030075a7 */ /* 0x0044e4000800017f */
[----:B---3--:R-:W-:Y:S05]  /*7d60*/  @!P0 NANOSLEEP.SYNCS 0x989680 ;  /* 0x009896800000895d */ /* 0x008fea0003900000 */
[----:B------:R-:W3:Y:S02]  /*7d70*/  @!P0 SYNCS.PHASECHK.TRANS64 P0, [R3+URZ], R0 ;  /* 0x00000000030085a7 */ /* 0x000ee4000800007f */
[----:B---3--:R-:W-:Y:S05]  /*7d80*/  @!P0 BRA `(.L_x_185) ;  /* 0xfffffffc00f08947 */ /* 0x008fea000383ffff */
.L_x_177:
[----:B------:R-:W-:Y:S05]  /*7d90*/  BSYNC B0 ;  /* 0x0000000000007941 */ /* 0x000fea0003800000 */
.L_x_176:
[----:B------:R-:W-:Y:S05]  /*7da0*/  EXIT ;  /* 0x000000000000794d */ /* 0x000fea0003800000 */
.L_x_17:
[----:B-1----:R1:W2:Y:S02]  /*7db0*/  SYNCS.PHASECHK.TRANS64.TRYWAIT P1, [R3+URZ], R0 ;  /* 0x00000000030075a7 */ /* 0x0022a4000802017f */
[----:B--2---:R-:W-:Y:S05]  /*7dc0*/  @!P1 NANOSLEEP.SYNCS 0x989680 ;  /* 0x009896800000995d */ /* 0x004fea0003900000 */
[----:B------:R-:W2:Y:S02]  /*7dd0*/  @!P1 SYNCS.PHASECHK.TRANS64 P1, [R3+URZ], R0 ;  /* 0x00000000030095a7 */ /* 0x000ea4000802007f */
[----:B--2---:R-:W-:Y:S05]  /*7de0*/  @!P1 BRA `(.L_x_17) ;  /* 0xfffffffc00f09947 */ /* 0x004fea000383ffff */
[----:B------:R-:W-:Y:S05]  /*7df0*/  BRA `(.L_x_16) ;  /* 0xffffff9400c07947 */ /* 0x000fea000383ffff */
.L_x_22:
[----:B-1----:R-:W-:-:S04]  /*7e00*/  IMAD.U32 R4, RZ, RZ, UR7 ;  /* 0x00000007ff047e24 */ /* 0x002fc8000f8e00ff */
[----:B------:R1:W2:Y:S03]  /*7e10*/  SYNCS.PHASECHK.TRANS64.TRYWAIT P1, [R4+URZ], R3 ;  /* 0x00000003040075a7 */ /* 0x0002a6000802017f */
[----:B--2---:R-:W-:Y:S05]  /*7e20*/  @!P1 NANOSLEEP.SYNCS 0x989680 ;  /* 0x009896800000995d */ /* 0x004fea0003900000 */
[----:B------:R-:W2:Y:S02]  /*7e30*/  @!P1 SYNCS.PHASECHK.TRANS64 P1, [R4+URZ], R3 ;  /* 0x00000003040095a7 */ /* 0x000ea4000802007f */
[----:B--2---:R-:W-:Y:S05]  /*7e40*/  @!P1 BRA `(.L_x_22) ;  /* 0xfffffffc00ec9947 */ /* 0x004fea000383ffff */
[----:B------:R-:W-:Y:S05]  /*7e50*/  BRA `(.L_x_21) ;  /* 0xffffff98008c7947 */ /* 0x000fea000383ffff */
.L_x_163:
[----:B------:R-:W-:Y:S01]  /*7e60*/  BSSY B1, `(.L_x_186) ;  /* 0x0000006000017945 */ /* 0x000fe20003800000 */
[----:B------:R-:W-:-:S07]  /*7e70*/  IMAD.MOV.U32 R15, RZ, RZ, -0x1 ;  /* 0xffffffffff0f7424 */ /* 0x000fce00078e00ff */
[----:B------:R-:W-:Y:S05]  /*7e80*/  WARPSYNC.COLLECTIVE R15, `(.L_x_187) ;  /* 0x000000000f0c7348 */ /* 0x000fea0003c00000 */
[----:B------:R-:W-:Y:S02]  /*7e90*/  ELECT P6, UR62, PT ;  /* 0x00000000003e782f */ /* 0x000fe400038c0000 */
[----:B------:R-:W-:Y:S01]  /*7ea0*/  MOV R14, UR62 ;  /* 0x0000003e000e7c02 */ /* 0x000fe20008000f00 */
[----:B------:R-:W-:Y:S10]  /*7eb0*/  ENDCOLLECTIVE ;  /* 0x000000000000791b */ /* 0x000ff40003800000 */
.L_x_187:
[----:B------:R-:W-:Y:S05]  /*7ec0*/  BSYNC B1 ;  /* 0x0000000000017941 */ /* 0x000fea0003800000 */
.L_x_186:
[----:B------:R-:W-:Y:S05]  /*7ed0*/  BRA `(.L_x_188) ;  /* 0xffffffec00bc7947 */ /* 0x000fea000383ffff */
.L_x_166:
[----:B0-----:R0:W1:Y:S02]  /*7ee0*/  SYNCS.PHASECHK.TRANS64.TRYWAIT P1, [R14+URZ+0x38], R7 ;  /* 0x000038070e0075a7 */ /* 0x001064000802017f */
[----:B-1----:R-:W-:Y:S05]  /*7ef0*/  @!P1 NANOSLEEP.SYNCS 0x989680 ;  /* 0x009896800000995d */ /* 0x002fea0003900000 */
[----:B------:R-:W1:Y:S02]  /*7f00*/  @!P1 SYNCS.PHASECHK.TRANS64 P1, [R14+URZ+0x38], R7 ;  /* 0x000038070e0095a7 */ /* 0x000e64000802007f */
[----:B-1----:R-:W-:Y:S05]  /*7f10*/  @!P1 BRA `(.L_x_166) ;  /* 0xfffffffc00f09947 */ /* 0x002fea000383ffff */
[----:B------:R-:W-:Y:S05]  /*7f20*/  BRA `(.L_x_189) ;  /* 0xffffffec00f87947 */ /* 0x000fea000383ffff */
.L_x_175:
[----:B------:R-:W-:Y:S01]  /*7f30*/  BSSY B0, `(.L_x_190) ;  /* 0x0000006000007945 */ /* 0x000fe20003800000 */
[----:B------:R-:W-:-:S07]  /*7f40*/  IMAD.MOV.U32 R15, RZ, RZ, -0x1 ;  /* 0xffffffffff0f7424 */ /* 0x000fce00078e00ff */
[----:B------:R-:W-:Y:S05]  /*7f50*/  WARPSYNC.COLLECTIVE R15, `(.L_x_191) ;  /* 0x000000000f0c7348 */ /* 0x000fea0003c00000 */
[----:B------:R-:W-:Y:S02]  /*7f60*/  ELECT P6, UR62, PT ;  /* 0x00000000003e782f */ /* 0x000fe400038c0000 */
[----:B------:R-:W-:Y:S01]  /*7f70*/  MOV R14, UR62 ;  /* 0x0000003e000e7c02 */ /* 0x000fe20008000f00 */
[----:B------:R-:W-:Y:S10]  /*7f80*/  ENDCOLLECTIVE ;  /* 0x000000000000791b */ /* 0x000ff40003800000 */
.L_x_191:
[----:B------:R-:W-:Y:S05]  /*7f90*/  BSYNC B0 ;  /* 0x0000000000007941 */ /* 0x000fea0003800000 */
.L_x_190:
[----:B------:R-:W-:Y:S05]  /*7fa0*/  BRA `(.L_x_192) ;  /* 0xfffffff800607947 */ /* 0x000fea000383ffff */
.L_x_179:
[----:B0-----:R0:W1:Y:S02]  /*7fb0*/  SYNCS.PHASECHK.TRANS64.TRYWAIT P0, [R7+URZ], R2 ;  /* 0x00000002070075a7 */ /* 0x001064000800017f */
[----:B-1----:R-:W-:Y:S05]  /*7fc0*/  @!P0 NANOSLEEP.SYNCS 0x989680 ;  /* 0x009896800000895d */ /* 0x002fea0003900000 */
[----:B------:R-:W1:Y:S02]  /*7fd0*/  @!P0 SYNCS.PHASECHK.TRANS64 P0, [R7+URZ], R2 ;  /* 0x00000002070085a7 */ /* 0x000e64000800007f */
[----:B-1----:R-:W-:Y:S05]  /*7fe0*/  @!P0 BRA `(.L_x_179) ;  /* 0xfffffffc00f08947 */ /* 0x002fea000383ffff */
[----:B------:R-:W-:Y:S05]  /*7ff0*/  BRA `(.L_x_193) ;  /* 0xfffffff800a07947 */ /* 0x000fea000383ffff */
.L_x_180:
[----:B0-----:R0:W1:Y:S02]  /*8000*/  SYNCS.PHASECHK.TRANS64.TRYWAIT P0, [R9+URZ], R4 ;  /* 0x00000004090075a7 */ /* 0x001064000800017f */
[----:B-1----:R-:W-:Y:S05]  /*8010*/  @!P0 NANOSLEEP.SYNCS 0x989680 ;  /* 0x009896800000895d */ /* 0x002fea0003900000 */
[----:B------:R-:W1:Y:S02]  /*8020*/  @!P0 SYNCS.PHASECHK.TRANS64 P0, [R9+URZ], R4 ;  /* 0x00000004090085a7 */ /* 0x000e64000800007f */
[----:B-1----:R-:W-:Y:S05]  /*8030*/  @!P0 BRA `(.L_x_180) ;  /* 0xfffffffc00f08947 */ /* 0x002fea000383ffff */
[----:B------:R-:W-:Y:S05]  /*8040*/  BRA `(.L_x_194) ;  /* 0xfffffff800b07947 */ /* 0x000fea000383ffff */
.L_x_181:
[----:B0-----:R0:W1:Y:S02]  /*8050*/  SYNCS.PHASECHK.TRANS64.TRYWAIT P0, [R6+URZ], R5 ;  /* 0x00000005060075a7 */ /* 0x001064000800017f */
[----:B-1----:R-:W-:Y:S05]  /*8060*/  @!P0 NANOSLEEP.SYNCS 0x989680 ;  /* 0x009896800000895d */ /* 0x002fea0003900000 */
[----:B------:R-:W1:Y:S02]  /*8070*/  @!P0 SYNCS.PHASECHK.TRANS64 P0, [R6+URZ], R5 ;  /* 0x00000005060085a7 */ /* 0x000e64000800007f */
[----:B-1----:R-:W-:Y:S05]  /*8080*/  @!P0 BRA `(.L_x_181) ;  /* 0xfffffffc00f08947 */ /* 0x002fea000383ffff */
[----:B------:R-:W-:Y:S05]  /*8090*/  BRA `(.L_x_195) ;  /* 0xfffffff800c07947 */ /* 0x000fea000383ffff */
.L_x_182:
[----:B0-----:R0:W1:Y:S02]  /*80a0*/  SYNCS.PHASECHK.TRANS64.TRYWAIT P0, [R9+URZ], R4 ;  /* 0x00000004090075a7 */ /* 0x001064000800017f */
[----:B-1----:R-:W-:Y:S05]  /*80b0*/  @!P0 NANOSLEEP.SYNCS 0x989680 ;  /* 0x009896800000895d */ /* 0x002fea0003900000 */
[----:B------:R-:W1:Y:S02]  /*80c0*/  @!P0 SYNCS.PHASECHK.TRANS64 P0, [R9+URZ], R4 ;  /* 0x00000004090085a7 */ /* 0x000e64000800007f */
[----:B-1----:R-:W-:Y:S05]  /*80d0*/  @!P0 BRA `(.L_x_182) ;  /* 0xfffffffc00f08947 */ /* 0x002fea000383ffff */
[----:B------:R-:W-:Y:S05]  /*80e0*/  BRA `(.L_x_196) ;  /* 0xfffffff800d07947 */ /* 0x000fea000383ffff */
.L_x_183:
[----:B0-----:R0:W1:Y:S02]  /*80f0*/  SYNCS.PHASECHK.TRANS64.TRYWAIT P0, [R6+URZ], R5 ;  /* 0x00000005060075a7 */ /* 0x001064000800017f */
[----:B-1----:R-:W-:Y:S05]  /*8100*/  @!P0 NANOSLEEP.SYNCS 0x989680 ;  /* 0x009896800000895d */ /* 0x002fea0003900000 */
[----:B------:R-:W1:Y:S02]  /*8110*/  @!P0 SYNCS.PHASECHK.TRANS64 P0, [R6+URZ], R5 ;  /* 0x00000005060085a7 */ /* 0x000e64000800007f */
[----:B-1----:R-:W-:Y:S05]  /*8120*/  @!P0 BRA `(.L_x_183) ;  /* 0xfffffffc00f08947 */ /* 0x002fea000383ffff */
[----:B------:R-:W-:Y:S05]  /*8130*/  BRA `(.L_x_197) ;  /* 0xfffffff800e07947 */ /* 0x000fea000383ffff */
.L_x_184:
[----:B-1----:R1:W2:Y:S02]  /*8140*/  SYNCS.PHASECHK.TRANS64.TRYWAIT P0, [R9+URZ], R4 ;  /* 0x00000004090075a7 */ /* 0x0022a4000800017f */
[----:B--2---:R-:W-:Y:S05]  /*8150*/  @!P0 NANOSLEEP.SYNCS 0x989680 ;  /* 0x009896800000895d */ /* 0x004fea0003900000 */
[----:B------:R-:W2:Y:S02]  /*8160*/  @!P0 SYNCS.PHASECHK.TRANS64 P0, [R9+URZ], R4 ;  /* 0x00000004090085a7 */ /* 0x000ea4000800007f */
[----:B--2---:R-:W-:Y:S05]  /*8170*/  @!P0 BRA `(.L_x_184) ;  /* 0xfffffffc00f08947 */ /* 0x004fea000383ffff */
[----:B------:R-:W-:Y:S05]  /*8180*/  BRA `(.L_x_198) ;  /* 0xfffffff800e87947 */ /* 0x000fea000383ffff */
.L_x_199:
[----:B------:R-:W-:-:S00]  /*8190*/  BRA `(.L_x_199) ;  /* 0xfffffffc00fc7947 */ /* 0x000fc0000383ffff */
[----:B------:R-:W-:-:S00]  /*81a0*/  NOP ;  /* 0x0000000000007918 */ /* 0x000fc00000000000 */
        /* <DEDUP_REMOVED lines=13> */
.L_x_200:


//--------------------- .nv.global.init           --------------------------
	.section	.nv.global.init,"aw",@progbits
.nv.global.init:
	.type		$str$22,@object
	.size		$str$22,($str$23 - $str$22)
$str$22:
        /*0000*/ 	.byte	0x6b, 0x5f, 0x74, 0x69, 0x6c, 0x65, 0x5f, 0x63, 0x6f, 0x75, 0x6e, 0x74, 0x20, 0x3e, 0x3d, 0x20
        /*0010*/ 	.byte	0x31, 0x00
	.type		$str$23,@object
	.size		$str$23,(__unnamed_1 - $str$23)
$str$23:
        /*0012*/ 	.byte	0x2f, 0x74, 0x6d, 0x70, 0x2f, 0x63, 0x75, 0x74, 0x6c, 0x61, 0x73, 0x73, 0x5f, 0x73, 0x77, 0x65
        /*0022*/ 	.byte	0x65, 0x70, 0x5f, 0x73, 0x72, 0x63, 0x2f, 0x69, 0x6e, 0x63, 0x6c, 0x75, 0x64, 0x65, 0x2f, 0x63
        /*0032*/ 	.byte	0x75, 0x74, 0x6c, 0x61, 0x73, 0x73, 0x2f, 0x67, 0x65, 0x6d, 0x6d, 0x2f, 0x63, 0x6f, 0x6c, 0x6c
        /*0042*/ 	.byte	0x65, 0x63, 0x74, 0x69, 0x76, 0x65, 0x2f, 0x73, 0x6d, 0x39, 0x30, 0x5f, 0x6d, 0x6d, 0x61, 0x5f
        /*0052*/ 	.byte	0x74, 0x6d, 0x61, 0x5f, 0x67, 0x6d, 0x6d, 0x61, 0x5f, 0x73, 0x73, 0x5f, 0x77, 0x61, 0x72, 0x70
        /*0062*/ 	.byte	0x73, 0x70, 0x65, 0x63, 0x69, 0x61, 0x6c, 0x69, 0x7a, 0x65, 0x64, 0x2e, 0x68, 0x70, 0x70, 0x00
	.type		__unnamed_1,@object
	.size		__unnamed_1,(.L_0 - __unnamed_1)
__unnamed_1:
        /*0072*/ 	.byte	0x76, 0x6f, 0x69, 0x64, 0x20, 0x63, 0x75, 0x74, 0x6c, 0x61, 0x73, 0x73, 0x3a, 0x3a, 0x67, 0x65
        /* <DEDUP_REMOVED lines=179> */
        /*0bb2*/ 	.byte	0x3a, 0x3a, 0x69, 0x64, 0x65, 0x6e, 0x74, 0x69, 0x74, 0x79, 0x5d, 0x00
.L_0:


//--------------------- .nv.shared._ZN7cutlass13device_kernelINS_4gemm6kernel13GemmUniversalIN4cute5tupleIJiiiiEEENS1_10collective13CollectiveMmaINS1_34MainloopSm90TmaGmmaWarpSpecializedILi7ENS5_IJNS4_1CILi1EEESB_SB_EEENS1_35KernelTmaWarpSpecializedCooperativeEEENS5_IJNSA_ILi128EEESF_NSA_ILi64EEEEEENS_6half_tENS5_IJSB_llEEESI_NS5_IJlSB_lEEENS4_8TiledMMAINS4_8MMA_AtomIJNS4_4SM904GMMA26MMA_64x128x16_F32F16F16_SSILNSO_5MajorE1ELSQ_0ELNSO_7ScaleInE1ELSR_1EEEEEENS4_6LayoutINS5_IJNSA_ILi2EEESB_SB_EEENS5_IJSB_NSA_ILi0EEESX_EEEEENS5_IJNS4_10UnderscoreES10_S10_EEEEENS4_13SM90_TMA_LOADENS4_14ComposedLayoutINS4_7SwizzleILi3ELi4ELi3EEENS4_18smem_ptr_flag_bitsILi16EEENSU_INS5_IJSG_NSA_ILi8EEEEEENS5_IJSB_SG_EEEEEEEvNS4_8identityES13_NS14_IS16_S18_NSU_INS5_IJS19_SG_EEENS5_IJSG_SB_EEEEEEEvS1E_EENS_8epilogue10collective6detail29Sm90TmaWarpSpecializedAdapterINS1L_15DefaultEpilogueISI_SK_SK_NS1K_6thread17LinearCombinationISI_Li1EffLNS1P_9ScaleType4KindE0ELNS_15FloatRoundStyleE2ESI_EENS1_15EpilogueDefaultEEEEEvvEEEEvNT_6ParamsE --------------------------
	.section	.nv.shared._ZN7cutlass13device_kernelINS_4gemm6kernel13GemmUniversalIN4cute5tupleIJiiiiEEENS1_10collective13CollectiveMmaINS1_34MainloopSm90TmaGmmaWarpSpecializedILi7ENS5_IJNS4_1CILi1EEESB_SB_EEENS1_35KernelTmaWarpSpecializedCooperativeEEENS5_IJNSA_ILi128EEESF_NSA_ILi64EEEEEENS_6half_tENS5_IJSB_llEEESI_NS5_IJlSB_lEEENS4_8TiledMMAINS4_8MMA_AtomIJNS4_4SM904GMMA26MMA_64x128x16_F32F16F16_SSILNSO_5MajorE1ELSQ_0ELNSO_7ScaleInE1ELSR_1EEEEEENS4_6LayoutINS5_IJNSA_ILi2EEESB_SB_EEENS5_IJSB_NSA_ILi0EEESX_EEEEENS5_IJNS4_10UnderscoreES10_S10_EEEEENS4_13SM90_TMA_LOADENS4_14ComposedLayoutINS4_7SwizzleILi3ELi4ELi3EEENS4_18smem_ptr_flag_bitsILi16EEENSU_INS5_IJSG_NSA_ILi8EEEEEENS5_IJSB_SG_EEEEEEEvNS4_8identityES13_NS14_IS16_S18_NSU_INS5_IJS19_SG_EEENS5_IJSG_SB_EEEEEEEvS1E_EENS_8epilogue10collective6detail29Sm90TmaWarpSpecializedAdapterINS1L_15DefaultEpilogueISI_SK_SK_NS1K_6thread17LinearCombinationISI_Li1EffLNS1P_9ScaleType4KindE0ELNS_15FloatRoundStyleE2ESI_EENS1_15EpilogueDefaultEEEEEvvEEEEvNT_6ParamsE,"aw",@nobits
	.sectionflags	@""
	.align	16
	.zero		1024


//--------------------- .nv.shared.reserved.0     --------------------------
	.section	.nv.shared.reserved.0,"aw",@nobits
	.weak		__nv_reservedSMEM_offset_0_alias
	.size		__nv_reservedSMEM_offset_0_alias, 0, 0
	.other		__nv_reservedSMEM_offset_0_alias,@"STO_CUDA_RESERVED_SHARED STV_DEFAULT"
__nv_reservedSMEM_offset_0_alias:
	.zero		0


//--------------------- .nv.global                --------------------------
	.section	.nv.global,"aw",@nobits
.nv.global:
	.type		_ZN40_INTERNAL_6a66ecd6_4_k_cu_2547c65f_316474cute1_E,@object
	.size		_ZN40_INTERNAL_6a66ecd6_4_k_cu_2547c65f_316474cute1_E,(_ZN40_INTERNAL_6a66ecd6_4_k_cu_2547c65f_316474cuda3std3__45__cpo6cbeginE - _ZN40_INTERNAL_6a66ecd6_4_k_cu_2547c65f_316474cute1_E)
_ZN40_INTERNAL_6a66ecd6_4_k_cu_2547c65f_316474cute1_E:
	.zero		1
	.type		_ZN40_INTERNAL_6a66ecd6_4_k_cu_2547c65f_316474cuda3std3__45__cpo6cbeginE,@object
	.size		_ZN40_INTERNAL_6a66ecd6_4_k_cu_2547c65f_316474cuda3std3__45__cpo6cbeginE,(_ZN40_INTERNAL_6a66ecd6_4_k_cu_2547c65f_316474cuda3std3__48in_placeE - _ZN40_INTERNAL_6a66ecd6_4_k_cu_2547c65f_316474cuda3std3__45__cpo6cbeginE)
_ZN40_INTERNAL_6a66ecd6_4_k_cu_2547c65f_316474cuda3std3__45__cpo6cbeginE:
	.zero		1
	.type		_ZN40_INTERNAL_6a66ecd6_4_k_cu_2547c65f_316474cuda3std3__48in_placeE,@object
	.size		_ZN40_INTERNAL_6a66ecd6_4_k_cu_2547c65f_316474cuda3std3__48in_placeE,(_ZN40_INTERNAL_6a66ecd6_4_k_cu_2547c65f_316474cuda3std6ranges3__45__cpo9iter_moveE - _ZN40_INTERNAL_6a66ecd6_4_k_cu_2547c65f_316474cuda3std3__48in_placeE)
_ZN40_INTERNAL_6a66ecd6_4_k_cu_2547c65f_316474cuda3std3__48in_placeE:
	.zero		1
	.type		_ZN40_INTERNAL_6a66ecd6_4_k_cu_2547c65f_316474cuda3std6ranges3__45__cpo9iter_moveE,@object
	.size		_ZN40_INTERNAL_6a66ecd6_4_k_cu_2547c65f_316474cuda3std6ranges3__45__cpo9iter_moveE,(_ZN40_INTERNAL_6a66ecd6_4_k_cu_2547c65f_316474cuda3std3__45__cpo5beginE - _ZN40_INTERNAL_6a66ecd6_4_k_cu_2547c65f_316474cuda3std6ranges3__45__cpo9iter_moveE)
_ZN40_INTERNAL_6a66ecd6_4_k_cu_2547c65f_316474cuda3std6ranges3__45__cpo9iter_moveE:
	.zero		1
	.type		_ZN40_INTERNAL_6a66ecd6_4_k_cu_2547c65f_316474cuda3std3__45__cpo5beginE,@object
	.size		_ZN40_INTERNAL_6a66ecd6_4_k_cu_2547c65f_316474cuda3std3__45__cpo5beginE,(_ZN40_INTERNAL_6a66ecd6_4_k_cu_2547c65f_316474cuda3std3__442_GLOBAL__N__6a66ecd6_4_k_cu_2547c65f_316476ignoreE - _ZN40_INTERNAL_6a66ecd6_4_k_cu_2547c65f_316474cuda3std3__45__cpo5beginE)
_ZN40_INTERNAL_6a66ecd6_4_k_cu_2547c65f_316474cuda3std3__45__cpo5beginE:
	.zero		1
	.type		_ZN40_INTERNAL_6a66ecd6_4_k_cu_2547c65f_316474cuda3std3__442_GLOBAL__N__6a66ecd6_4_k_cu_2547c65f_316476ignoreE,@object
	.size		_ZN40_INTERNAL_6a66ecd6_4_k_cu_2547c65f_316474cuda3std3__442_GLOBAL__N__6a66ecd6_4_k_cu_2547c65f_316476ignoreE,(_ZN40_INTERNAL_6a66ecd6_4_k_cu_2547c65f_316474cute7productE - _ZN40_INTERNAL_6a66ecd6_4_k_cu_2547c65f_316474cuda3std3__442_GLOBAL__N__6a66ecd6_4_k_cu_2547c65f_316476ignoreE)
_ZN40_INTERNAL_6a66ecd6_4_k_cu_2547c65f_316474cuda3std3__442_GLOBAL__N__6a66ecd6_4_k_cu_2547c65f_316476ignoreE:
	.zero		1
	.type		_ZN40_INTERNAL_6a66ecd6_4_k_cu_2547c65f_316474cute7productE,@object
	.size		_ZN40_INTERNAL_6a66ecd6_4_k_cu_2547c65f_316474cute7productE,(_ZN40_INTERNAL_6a66ecd6_4_k_cu_2547c65f_316474cuda3std3__45__cpo3endE - _ZN40_INTERNAL_6a66ecd6_4_k_cu_2547c65f_316474cute7productE)
_ZN40_INTERNAL_6a66ecd6_4_k_cu_2547c65f_316474cute7productE:
	.zero		1
	.type		_ZN40_INTERNAL_6a66ecd6_4_k_cu_2547c65f_316474cuda3std3__45__cpo3endE,@object
	.size		_ZN40_INTERNAL_6a66ecd6_4_k_cu_2547c65f_316474cuda3std3__45__cpo3endE,(_ZN40_INTERNAL_6a66ecd6_4_k_cu_2547c65f_316474cuda3std3__419piecewise_constructE - _ZN40_INTERNAL_6a66ecd6_4_k_cu_2547c65f_316474cuda3std3__45__cpo3endE)
_ZN40_INTERNAL_6a66ecd6_4_k_cu_2547c65f_316474cuda3std3__45__cpo3endE:
	.zero		1
	.type		_ZN40_INTERNAL_6a66ecd6_4_k_cu_2547c65f_316474cuda3std3__419piecewise_constructE,@object
	.size		_ZN40_INTERNAL_6a66ecd6_4_k_cu_2547c65f_316474cuda3std3__419piecewise_constructE,(_ZN40_INTERNAL_6a66ecd6_4_k_cu_2547c65f_316474cuda3std3__45__cpo4cendE - _ZN40_INTERNAL_6a66ecd6_4_k_cu_2547c65f_316474cuda3std3__419piecewise_constructE)
_ZN40_INTERNAL_6a66ecd6_4_k_cu_2547c65f_316474cuda3std3__419piecewise_constructE:
	.zero		1
	.type		_ZN40_INTERNAL_6a66ecd6_4_k_cu_2547c65f_316474cuda3std3__45__cpo4cendE,@object
	.size		_ZN40_INTERNAL_6a66ecd6_4_k_cu_2547c65f_316474cuda3std3__45__cpo4cendE,(_ZN40_INTERNAL_6a66ecd6_4_k_cu_2547c65f_316474cuda3std6ranges3__45__cpo4swapE - _ZN40_INTERNAL_6a66ecd6_4_k_cu_2547c65f_316474cuda3std3__45__cpo4cendE)
_ZN40_INTERNAL_6a66ecd6_4_k_cu_2547c65f_316474cuda3std3__45__cpo4cendE:
	.zero		1
	.type		_ZN40_INTERNAL_6a66ecd6_4_k_cu_2547c65f_316474cuda3std6ranges3__45__cpo4swapE,@object
	.size		_ZN40_INTERNAL_6a66ecd6_4_k_cu_2547c65f_316474cuda3std6ranges3__45__cpo4swapE,(.L_8 - _ZN40_INTERNAL_6a66ecd6_4_k_cu_2547c65f_316474cuda3std6ranges3__45__cpo4swapE)
_ZN40_INTERNAL_6a66ecd6_4_k_cu_2547c65f_316474cuda3std6ranges3__45__cpo4swapE:
	.zero		1
.L_8:


//--------------------- .nv.constant0._ZN7cutlass13device_kernelINS_4gemm6kernel13GemmUniversalIN4cute5tupleIJiiiiEEENS1_10collective13CollectiveMmaINS1_34MainloopSm90TmaGmmaWarpSpecializedILi7ENS5_IJNS4_1CILi1EEESB_SB_EEENS1_35KernelTmaWarpSpecializedCooperativeEEENS5_IJNSA_ILi128EEESF_NSA_ILi64EEEEEENS_6half_tENS5_IJSB_llEEESI_NS5_IJlSB_lEEENS4_8TiledMMAINS4_8MMA_AtomIJNS4_4SM904GMMA26MMA_64x128x16_F32F16F16_SSILNSO_5MajorE1ELSQ_0ELNSO_7ScaleInE1ELSR_1EEEEEENS4_6LayoutINS5_IJNSA_ILi2EEESB_SB_EEENS5_IJSB_NSA_ILi0EEESX_EEEEENS5_IJNS4_10UnderscoreES10_S10_EEEEENS4_13SM90_TMA_LOADENS4_14ComposedLayoutINS4_7SwizzleILi3ELi4ELi3EEENS4_18smem_ptr_flag_bitsILi16EEENSU_INS5_IJSG_NSA_ILi8EEEEEENS5_IJSB_SG_EEEEEEEvNS4_8identityES13_NS14_IS16_S18_NSU_INS5_IJS19_SG_EEENS5_IJSG_SB_EEEEEEEvS1E_EENS_8epilogue10collective6detail29Sm90TmaWarpSpecializedAdapterINS1L_15DefaultEpilogueISI_SK_SK_NS1K_6thread17LinearCombinationISI_Li1EffLNS1P_9ScaleType4KindE0ELNS_15FloatRoundStyleE2ESI_EENS1_15EpilogueDefaultEEEEEvvEEEEvNT_6ParamsE --------------------------
	.section	.nv.constant0._ZN7cutlass13device_kernelINS_4gemm6kernel13GemmUniversalIN4cute5tupleIJiiiiEEENS1_10collective13CollectiveMmaINS1_34MainloopSm90TmaGmmaWarpSpecializedILi7ENS5_IJNS4_1CILi1EEESB_SB_EEENS1_35KernelTmaWarpSpecializedCooperativeEEENS5_IJNSA_ILi128EEESF_NSA_ILi64EEEEEENS_6half_tENS5_IJSB_llEEESI_NS5_IJlSB_lEEENS4_8TiledMMAINS4_8MMA_AtomIJNS4_4SM904GMMA26MMA_64x128x16_F32F16F16_SSILNSO_5MajorE1ELSQ_0ELNSO_7ScaleInE1ELSR_1EEEEEENS4_6LayoutINS5_IJNSA_ILi2EEESB_SB_EEENS5_IJSB_NSA_ILi0EEESX_EEEEENS5_IJNS4_10UnderscoreES10_S10_EEEEENS4_13SM90_TMA_LOADENS4_14ComposedLayoutINS4_7SwizzleILi3ELi4ELi3EEENS4_18smem_ptr_flag_bitsILi16EEENSU_INS5_IJSG_NSA_ILi8EEEEEENS5_IJSB_SG_EEEEEEEvNS4_8identityES13_NS14_IS16_S18_NSU_INS5_IJS19_SG_EEENS5_IJSG_SB_EEEEEEEvS1E_EENS_8epilogue10collective6detail29Sm90TmaWarpSpecializedAdapterINS1L_15DefaultEpilogueISI_SK_SK_NS1K_6thread17LinearCombinationISI_Li1EffLNS1P_9ScaleType4KindE0ELNS_15FloatRoundStyleE2ESI_EENS1_15EpilogueDefaultEEEEEvvEEEEvNT_6ParamsE,"a",@progbits
	.sectionflags	@""
	.align	4
.nv.constant0._ZN7cutlass13device_kernelINS_4gemm6kernel13GemmUniversalIN4cute5tupleIJiiiiEEENS1_10collective13CollectiveMmaINS1_34MainloopSm90TmaGmmaWarpSpecializedILi7ENS5_IJNS4_1CILi1EEESB_SB_EEENS1_35KernelTmaWarpSpecializedCooperativeEEENS5_IJNSA_ILi128EEESF_NSA_ILi64EEEEEENS_6half_tENS5_IJSB_llEEESI_NS5_IJlSB_lEEENS4_8TiledMMAINS4_8MMA_AtomIJNS4_4SM904GMMA26MMA_64x128x16_F32F16F16_SSILNSO_5MajorE1ELSQ_0ELNSO_7ScaleInE1ELSR_1EEEEEENS4_6LayoutINS5_IJNSA_ILi2EEESB_SB_EEENS5_IJSB_NSA_ILi0EEESX_EEEEENS5_IJNS4_10UnderscoreES10_S10_EEEEENS4_13SM90_TMA_LOADENS4_14ComposedLayoutINS4_7SwizzleILi3ELi4ELi3EEENS4_18smem_ptr_flag_bitsILi16EEENSU_INS5_IJSG_NSA_ILi8EEEEEENS5_IJSB_SG_EEEEEEEvNS4_8identityES13_NS14_IS16_S18_NSU_INS5_IJS19_SG_EEENS5_IJSG_SB_EEEEEEEvS1E_EENS_8epilogue10collective6detail29Sm90TmaWarpSpecializedAdapterINS1L_15DefaultEpilogueISI_SK_SK_NS1K_6thread17LinearCombinationISI_Li1EffLNS1P_9ScaleType4KindE0ELNS_15FloatRoundStyleE2ESI_EENS1_15EpilogueDefaultEEEEEvvEEEEvNT_6ParamsE:
	.zero		1664


//--------------------- SYMBOLS --------------------------

	.type		.nv.reservedSmem.offset0,@object
	.size		.nv.reservedSmem.offset0,0x4
	.type		__assertfail,@function
